//
// Generated by NVIDIA NVVM Compiler
//
// Compiler Build ID: CL-36424714
// Cuda compilation tools, release 13.0, V13.0.88
// Based on NVVM 20.0.0
//

.version 9.0
.target sm_100
.address_size 64

	// .globl	sinwma_batch_f32
// _ZZ16sinwma_batch_f32E4norm has been demoted
// _ZZ43sinwma_many_series_one_param_time_major_f32E4norm has been demoted
.extern .shared .align 16 .b8 weights[];
.global .align 4 .b8 __cudart_i2opi_f[24] = {65, 144, 67, 60, 153, 149, 98, 219, 192, 221, 52, 245, 209, 87, 39, 252, 41, 21, 68, 78, 110, 131, 249, 162};

.visible .entry sinwma_batch_f32(
	.param .u64 .ptr .align 1 sinwma_batch_f32_param_0,
	.param .u64 .ptr .align 1 sinwma_batch_f32_param_1,
	.param .u32 sinwma_batch_f32_param_2,
	.param .u32 sinwma_batch_f32_param_3,
	.param .u32 sinwma_batch_f32_param_4,
	.param .u64 .ptr .align 1 sinwma_batch_f32_param_5
)
{
	.local .align 4 .b8 	__local_depot0[28];
	.reg .b64 	%SP;
	.reg .b64 	%SPL;
	.reg .pred 	%p<34>;
	.reg .b32 	%r<126>;
	.reg .b32 	%f<75>;
	.reg .b64 	%rd<41>;
	.reg .b64 	%fd<3>;
	// demoted variable
	.shared .align 4 .f32 _ZZ16sinwma_batch_f32E4norm;
	mov.u64 	%SPL, __local_depot0;
	ld.param.u64 	%rd10, [sinwma_batch_f32_param_0];
	ld.param.u64 	%rd9, [sinwma_batch_f32_param_1];
	ld.param.u32 	%r54, [sinwma_batch_f32_param_2];
	ld.param.u32 	%r56, [sinwma_batch_f32_param_3];
	ld.param.u32 	%r55, [sinwma_batch_f32_param_4];
	ld.param.u64 	%rd11, [sinwma_batch_f32_param_5];
	cvta.to.global.u64 	%rd1, %rd10;
	cvta.to.global.u64 	%rd2, %rd11;
	add.u64 	%rd3, %SPL, 0;
	mov.u32 	%r1, %ctaid.y;
	setp.ge.s32 	%p1, %r1, %r56;
	@%p1 bra 	$L__BB0_35;
	cvta.to.global.u64 	%rd13, %rd9;
	mul.wide.u32 	%rd14, %r1, 4;
	add.s64 	%rd15, %rd13, %rd14;
	ld.global.nc.u32 	%r2, [%rd15];
	setp.lt.s32 	%p2, %r2, 1;
	@%p2 bra 	$L__BB0_35;
	mov.u32 	%r3, %tid.x;
	setp.ne.s32 	%p3, %r3, 0;
	@%p3 bra 	$L__BB0_4;
	mov.b32 	%r57, 0;
	st.shared.u32 	[_ZZ16sinwma_batch_f32E4norm], %r57;
$L__BB0_4:
	bar.sync 	0;
	setp.ge.u32 	%p4, %r3, %r2;
	@%p4 bra 	$L__BB0_15;
	mov.u32 	%r4, %ntid.x;
	add.s32 	%r58, %r2, 1;
	cvt.rn.f32.u32 	%f1, %r58;
	mov.u32 	%r82, weights;
	mov.u64 	%rd18, __cudart_i2opi_f;
	mov.u32 	%r112, %r3;
$L__BB0_6:
	add.s32 	%r59, %r112, 1;
	cvt.rn.f32.s32 	%f20, %r59;
	mul.f32 	%f21, %f20, 0f40490FDB;
	div.rn.f32 	%f2, %f21, %f1;
	mul.f32 	%f22, %f2, 0f3F22F983;
	cvt.rni.s32.f32 	%r116, %f22;
	cvt.rn.f32.s32 	%f23, %r116;
	fma.rn.f32 	%f24, %f23, 0fBFC90FDA, %f2;
	fma.rn.f32 	%f25, %f23, 0fB3A22168, %f24;
	fma.rn.f32 	%f69, %f23, 0fA7C234C5, %f25;
	abs.f32 	%f4, %f2;
	setp.ltu.f32 	%p5, %f4, 0f47CE4780;
	@%p5 bra 	$L__BB0_14;
	setp.neu.f32 	%p6, %f4, 0f7F800000;
	@%p6 bra 	$L__BB0_9;
	mov.f32 	%f28, 0f00000000;
	mul.rn.f32 	%f69, %f2, %f28;
	mov.b32 	%r116, 0;
	bra.uni 	$L__BB0_14;
$L__BB0_9:
	mov.b32 	%r7, %f2;
	shl.b32 	%r61, %r7, 8;
	or.b32  	%r8, %r61, -2147483648;
	mov.b64 	%rd40, 0;
	mov.b32 	%r113, 0;
$L__BB0_10:
	.pragma "nounroll";
	mul.wide.u32 	%rd17, %r113, 4;
	add.s64 	%rd19, %rd18, %rd17;
	ld.global.nc.u32 	%r62, [%rd19];
	mad.wide.u32 	%rd20, %r62, %r8, %rd40;
	shr.u64 	%rd40, %rd20, 32;
	add.s64 	%rd21, %rd3, %rd17;
	st.local.u32 	[%rd21], %rd20;
	add.s32 	%r113, %r113, 1;
	setp.ne.s32 	%p7, %r113, 6;
	@%p7 bra 	$L__BB0_10;
	shr.u32 	%r63, %r7, 23;
	st.local.u32 	[%rd3+24], %rd40;
	and.b32  	%r11, %r63, 31;
	and.b32  	%r64, %r63, 224;
	add.s32 	%r65, %r64, -128;
	shr.u32 	%r66, %r65, 5;
	mul.wide.u32 	%rd22, %r66, 4;
	sub.s64 	%rd6, %rd3, %rd22;
	ld.local.u32 	%r114, [%rd6+24];
	ld.local.u32 	%r115, [%rd6+20];
	setp.eq.s32 	%p8, %r11, 0;
	@%p8 bra 	$L__BB0_13;
	shf.l.wrap.b32 	%r114, %r115, %r114, %r11;
	ld.local.u32 	%r67, [%rd6+16];
	shf.l.wrap.b32 	%r115, %r67, %r115, %r11;
$L__BB0_13:
	shr.u32 	%r68, %r114, 30;
	shf.l.wrap.b32 	%r69, %r115, %r114, 2;
	shl.b32 	%r70, %r115, 2;
	shr.u32 	%r71, %r69, 31;
	add.s32 	%r72, %r71, %r68;
	neg.s32 	%r73, %r72;
	setp.lt.s32 	%p9, %r7, 0;
	selp.b32 	%r116, %r73, %r72, %p9;
	xor.b32  	%r74, %r69, %r7;
	shr.s32 	%r75, %r69, 31;
	xor.b32  	%r76, %r75, %r69;
	xor.b32  	%r77, %r75, %r70;
	cvt.u64.u32 	%rd23, %r76;
	shl.b64 	%rd24, %rd23, 32;
	cvt.u64.u32 	%rd25, %r77;
	or.b64  	%rd26, %rd24, %rd25;
	cvt.rn.f64.s64 	%fd1, %rd26;
	mul.f64 	%fd2, %fd1, 0d3BF921FB54442D19;
	cvt.rn.f32.f64 	%f26, %fd2;
	neg.f32 	%f27, %f26;
	setp.lt.s32 	%p10, %r74, 0;
	selp.f32 	%f69, %f27, %f26, %p10;
$L__BB0_14:
	mul.rn.f32 	%f29, %f69, %f69;
	and.b32  	%r79, %r116, 1;
	setp.eq.b32 	%p11, %r79, 1;
	selp.f32 	%f30, 0f3F800000, %f69, %p11;
	fma.rn.f32 	%f31, %f29, %f30, 0f00000000;
	fma.rn.f32 	%f32, %f29, 0f37CBAC00, 0fBAB607ED;
	selp.f32 	%f33, %f32, 0fB94D4153, %p11;
	selp.f32 	%f34, 0f3D2AAABB, 0f3C0885E4, %p11;
	fma.rn.f32 	%f35, %f33, %f29, %f34;
	selp.f32 	%f36, 0fBEFFFFFF, 0fBE2AAAA8, %p11;
	fma.rn.f32 	%f37, %f35, %f29, %f36;
	fma.rn.f32 	%f38, %f37, %f31, %f30;
	and.b32  	%r80, %r116, 2;
	setp.eq.s32 	%p12, %r80, 0;
	mov.f32 	%f39, 0f00000000;
	sub.f32 	%f40, %f39, %f38;
	selp.f32 	%f41, %f38, %f40, %p12;
	shl.b32 	%r81, %r112, 2;
	add.s32 	%r83, %r82, %r81;
	st.shared.f32 	[%r83], %f41;
	atom.shared.add.f32 	%f42, [_ZZ16sinwma_batch_f32E4norm], %f41;
	add.s32 	%r112, %r112, %r4;
	setp.lt.s32 	%p13, %r112, %r2;
	@%p13 bra 	$L__BB0_6;
$L__BB0_15:
	bar.sync 	0;
	ld.shared.f32 	%f8, [_ZZ16sinwma_batch_f32E4norm];
	setp.gtu.f32 	%p14, %f8, 0f00000000;
	@%p14 bra 	$L__BB0_23;
	add.s32 	%r84, %r55, %r2;
	add.s32 	%r21, %r84, -1;
	mul.lo.s32 	%r22, %r54, %r1;
	mov.u32 	%r85, %ctaid.x;
	mov.u32 	%r86, %ntid.x;
	mad.lo.s32 	%r119, %r85, %r86, %r3;
	mov.u32 	%r87, %nctaid.x;
	mul.lo.s32 	%r24, %r87, %r86;
	setp.ge.s32 	%p15, %r119, %r54;
	@%p15 bra 	$L__BB0_35;
	add.s32 	%r88, %r119, %r24;
	max.s32 	%r89, %r54, %r88;
	setp.lt.s32 	%p16, %r88, %r54;
	selp.u32 	%r90, 1, 0, %p16;
	add.s32 	%r91, %r88, %r90;
	sub.s32 	%r92, %r89, %r91;
	div.u32 	%r93, %r92, %r24;
	add.s32 	%r25, %r93, %r90;
	and.b32  	%r94, %r25, 3;
	setp.eq.s32 	%p17, %r94, 3;
	@%p17 bra 	$L__BB0_20;
	add.s32 	%r96, %r25, 1;
	and.b32  	%r26, %r96, 3;
	mov.b32 	%r118, 0;
$L__BB0_19:
	.pragma "nounroll";
	add.s32 	%r97, %r119, %r22;
	setp.lt.s32 	%p18, %r119, %r21;
	selp.f32 	%f43, 0f7FC00000, 0f00000000, %p18;
	mul.wide.s32 	%rd27, %r97, 4;
	add.s64 	%rd28, %rd2, %rd27;
	st.global.f32 	[%rd28], %f43;
	add.s32 	%r119, %r119, %r24;
	add.s32 	%r118, %r118, 1;
	setp.ne.s32 	%p19, %r118, %r26;
	@%p19 bra 	$L__BB0_19;
$L__BB0_20:
	setp.lt.u32 	%p20, %r25, 3;
	@%p20 bra 	$L__BB0_35;
	mul.wide.s32 	%rd31, %r24, 4;
$L__BB0_22:
	add.s32 	%r98, %r119, %r22;
	setp.lt.s32 	%p21, %r119, %r21;
	selp.f32 	%f44, 0f7FC00000, 0f00000000, %p21;
	mul.wide.s32 	%rd29, %r98, 4;
	add.s64 	%rd30, %rd2, %rd29;
	st.global.f32 	[%rd30], %f44;
	add.s32 	%r99, %r119, %r24;
	setp.lt.s32 	%p22, %r99, %r21;
	selp.f32 	%f45, 0f7FC00000, 0f00000000, %p22;
	add.s64 	%rd32, %rd30, %rd31;
	st.global.f32 	[%rd32], %f45;
	add.s32 	%r100, %r99, %r24;
	setp.lt.s32 	%p23, %r100, %r21;
	selp.f32 	%f46, 0f7FC00000, 0f00000000, %p23;
	add.s64 	%rd33, %rd32, %rd31;
	st.global.f32 	[%rd33], %f46;
	add.s32 	%r101, %r100, %r24;
	setp.lt.s32 	%p24, %r101, %r21;
	selp.f32 	%f47, 0f7FC00000, 0f00000000, %p24;
	add.s64 	%rd34, %rd33, %rd31;
	st.global.f32 	[%rd34], %f47;
	add.s32 	%r119, %r101, %r24;
	setp.lt.s32 	%p25, %r119, %r54;
	@%p25 bra 	$L__BB0_22;
	bra.uni 	$L__BB0_35;
$L__BB0_23:
	add.s32 	%r34, %r55, -1;
	mov.u32 	%r102, %ctaid.x;
	mov.u32 	%r35, %ntid.x;
	mad.lo.s32 	%r121, %r102, %r35, %r3;
	setp.ge.s32 	%p26, %r121, %r54;
	@%p26 bra 	$L__BB0_35;
	max.s32 	%r103, %r2, 1;
	and.b32  	%r37, %r103, 3;
	and.b32  	%r38, %r103, 2147483644;
	neg.s32 	%r39, %r38;
	add.s64 	%rd7, %rd1, 8;
	mov.u32 	%r104, %nctaid.x;
	mul.lo.s32 	%r40, %r104, %r35;
	mul.lo.s32 	%r41, %r54, %r1;
	add.s32 	%r42, %r34, %r2;
	rcp.rn.f32 	%f9, %f8;
$L__BB0_25:
	setp.lt.s32 	%p27, %r121, %r42;
	mov.f32 	%f74, 0f7FC00000;
	@%p27 bra 	$L__BB0_34;
	setp.lt.s32 	%p28, %r2, 4;
	sub.s32 	%r106, %r121, %r2;
	add.s32 	%r44, %r106, 1;
	mov.f32 	%f73, 0f00000000;
	mov.b32 	%r125, 0;
	@%p28 bra 	$L__BB0_29;
	mov.f32 	%f73, 0f00000000;
	mov.u32 	%r123, weights;
	mov.u32 	%r122, %r44;
	mov.u32 	%r124, %r39;
$L__BB0_28:
	.pragma "nounroll";
	mul.wide.s32 	%rd35, %r122, 4;
	add.s64 	%rd36, %rd7, %rd35;
	ld.global.nc.f32 	%f52, [%rd36+-8];
	ld.shared.v4.f32 	{%f53, %f54, %f55, %f56}, [%r123];
	fma.rn.f32 	%f57, %f52, %f53, %f73;
	ld.global.nc.f32 	%f58, [%rd36+-4];
	fma.rn.f32 	%f59, %f58, %f54, %f57;
	ld.global.nc.f32 	%f60, [%rd36];
	fma.rn.f32 	%f61, %f60, %f55, %f59;
	ld.global.nc.f32 	%f62, [%rd36+4];
	fma.rn.f32 	%f73, %f62, %f56, %f61;
	add.s32 	%r124, %r124, 4;
	add.s32 	%r123, %r123, 16;
	add.s32 	%r122, %r122, 4;
	setp.ne.s32 	%p29, %r124, 0;
	mov.u32 	%r125, %r38;
	@%p29 bra 	$L__BB0_28;
$L__BB0_29:
	setp.eq.s32 	%p30, %r37, 0;
	@%p30 bra 	$L__BB0_33;
	setp.eq.s32 	%p31, %r37, 1;
	add.s32 	%r108, %r44, %r125;
	mul.wide.s32 	%rd37, %r108, 4;
	add.s64 	%rd8, %rd1, %rd37;
	ld.global.nc.f32 	%f63, [%rd8];
	shl.b32 	%r109, %r125, 2;
	mov.u32 	%r110, weights;
	add.s32 	%r52, %r110, %r109;
	ld.shared.f32 	%f64, [%r52];
	fma.rn.f32 	%f73, %f63, %f64, %f73;
	@%p31 bra 	$L__BB0_33;
	setp.eq.s32 	%p32, %r37, 2;
	ld.global.nc.f32 	%f65, [%rd8+4];
	ld.shared.f32 	%f66, [%r52+4];
	fma.rn.f32 	%f73, %f65, %f66, %f73;
	@%p32 bra 	$L__BB0_33;
	ld.global.nc.f32 	%f67, [%rd8+8];
	ld.shared.f32 	%f68, [%r52+8];
	fma.rn.f32 	%f73, %f67, %f68, %f73;
$L__BB0_33:
	mul.f32 	%f74, %f9, %f73;
$L__BB0_34:
	add.s32 	%r111, %r121, %r41;
	mul.wide.s32 	%rd38, %r111, 4;
	add.s64 	%rd39, %rd2, %rd38;
	st.global.f32 	[%rd39], %f74;
	add.s32 	%r121, %r121, %r40;
	setp.lt.s32 	%p33, %r121, %r54;
	@%p33 bra 	$L__BB0_25;
$L__BB0_35:
	ret;

}
	// .globl	sinwma_many_series_one_param_time_major_f32
.visible .entry sinwma_many_series_one_param_time_major_f32(
	.param .u64 .ptr .align 1 sinwma_many_series_one_param_time_major_f32_param_0,
	.param .u32 sinwma_many_series_one_param_time_major_f32_param_1,
	.param .u32 sinwma_many_series_one_param_time_major_f32_param_2,
	.param .u32 sinwma_many_series_one_param_time_major_f32_param_3,
	.param .u64 .ptr .align 1 sinwma_many_series_one_param_time_major_f32_param_4,
	.param .u64 .ptr .align 1 sinwma_many_series_one_param_time_major_f32_param_5
)
{
	.local .align 4 .b8 	__local_depot1[28];
	.reg .b64 	%SP;
	.reg .b64 	%SPL;
	.reg .pred 	%p<34>;
	.reg .b32 	%r<132>;
	.reg .b32 	%f<72>;
	.reg .b64 	%rd<53>;
	.reg .b64 	%fd<3>;
	// demoted variable
	.shared .align 4 .f32 _ZZ43sinwma_many_series_one_param_time_major_f32E4norm;
	mov.u64 	%SPL, __local_depot1;
	ld.param.u64 	%rd11, [sinwma_many_series_one_param_time_major_f32_param_0];
	ld.param.u32 	%r54, [sinwma_many_series_one_param_time_major_f32_param_1];
	ld.param.u32 	%r55, [sinwma_many_series_one_param_time_major_f32_param_2];
	ld.param.u32 	%r56, [sinwma_many_series_one_param_time_major_f32_param_3];
	ld.param.u64 	%rd12, [sinwma_many_series_one_param_time_major_f32_param_4];
	ld.param.u64 	%rd13, [sinwma_many_series_one_param_time_major_f32_param_5];
	cvta.to.global.u64 	%rd1, %rd11;
	cvta.to.global.u64 	%rd2, %rd13;
	cvta.to.global.u64 	%rd3, %rd12;
	add.u64 	%rd4, %SPL, 0;
	setp.lt.s32 	%p1, %r54, 1;
	@%p1 bra 	$L__BB1_34;
	mov.u32 	%r1, %ctaid.y;
	setp.ge.s32 	%p2, %r1, %r55;
	@%p2 bra 	$L__BB1_34;
	mov.u32 	%r2, %tid.x;
	setp.ne.s32 	%p3, %r2, 0;
	@%p3 bra 	$L__BB1_4;
	mov.b32 	%r57, 0;
	st.shared.u32 	[_ZZ43sinwma_many_series_one_param_time_major_f32E4norm], %r57;
$L__BB1_4:
	bar.sync 	0;
	setp.ge.u32 	%p4, %r2, %r54;
	@%p4 bra 	$L__BB1_15;
	mov.u32 	%r3, %ntid.x;
	add.s32 	%r58, %r54, 1;
	cvt.rn.f32.u32 	%f1, %r58;
	mov.u32 	%r82, weights;
	mov.u64 	%rd17, __cudart_i2opi_f;
	mov.u32 	%r118, %r2;
$L__BB1_6:
	add.s32 	%r59, %r118, 1;
	cvt.rn.f32.s32 	%f18, %r59;
	mul.f32 	%f19, %f18, 0f40490FDB;
	div.rn.f32 	%f2, %f19, %f1;
	mul.f32 	%f20, %f2, 0f3F22F983;
	cvt.rni.s32.f32 	%r122, %f20;
	cvt.rn.f32.s32 	%f21, %r122;
	fma.rn.f32 	%f22, %f21, 0fBFC90FDA, %f2;
	fma.rn.f32 	%f23, %f21, 0fB3A22168, %f22;
	fma.rn.f32 	%f67, %f21, 0fA7C234C5, %f23;
	abs.f32 	%f4, %f2;
	setp.ltu.f32 	%p5, %f4, 0f47CE4780;
	@%p5 bra 	$L__BB1_14;
	setp.neu.f32 	%p6, %f4, 0f7F800000;
	@%p6 bra 	$L__BB1_9;
	mov.f32 	%f26, 0f00000000;
	mul.rn.f32 	%f67, %f2, %f26;
	mov.b32 	%r122, 0;
	bra.uni 	$L__BB1_14;
$L__BB1_9:
	mov.b32 	%r6, %f2;
	shl.b32 	%r61, %r6, 8;
	or.b32  	%r7, %r61, -2147483648;
	mov.b64 	%rd52, 0;
	mov.b32 	%r119, 0;
$L__BB1_10:
	.pragma "nounroll";
	mul.wide.u32 	%rd16, %r119, 4;
	add.s64 	%rd18, %rd17, %rd16;
	ld.global.nc.u32 	%r62, [%rd18];
	mad.wide.u32 	%rd19, %r62, %r7, %rd52;
	shr.u64 	%rd52, %rd19, 32;
	add.s64 	%rd20, %rd4, %rd16;
	st.local.u32 	[%rd20], %rd19;
	add.s32 	%r119, %r119, 1;
	setp.ne.s32 	%p7, %r119, 6;
	@%p7 bra 	$L__BB1_10;
	shr.u32 	%r63, %r6, 23;
	st.local.u32 	[%rd4+24], %rd52;
	and.b32  	%r10, %r63, 31;
	and.b32  	%r64, %r63, 224;
	add.s32 	%r65, %r64, -128;
	shr.u32 	%r66, %r65, 5;
	mul.wide.u32 	%rd21, %r66, 4;
	sub.s64 	%rd7, %rd4, %rd21;
	ld.local.u32 	%r120, [%rd7+24];
	ld.local.u32 	%r121, [%rd7+20];
	setp.eq.s32 	%p8, %r10, 0;
	@%p8 bra 	$L__BB1_13;
	shf.l.wrap.b32 	%r120, %r121, %r120, %r10;
	ld.local.u32 	%r67, [%rd7+16];
	shf.l.wrap.b32 	%r121, %r67, %r121, %r10;
$L__BB1_13:
	shr.u32 	%r68, %r120, 30;
	shf.l.wrap.b32 	%r69, %r121, %r120, 2;
	shl.b32 	%r70, %r121, 2;
	shr.u32 	%r71, %r69, 31;
	add.s32 	%r72, %r71, %r68;
	neg.s32 	%r73, %r72;
	setp.lt.s32 	%p9, %r6, 0;
	selp.b32 	%r122, %r73, %r72, %p9;
	xor.b32  	%r74, %r69, %r6;
	shr.s32 	%r75, %r69, 31;
	xor.b32  	%r76, %r75, %r69;
	xor.b32  	%r77, %r75, %r70;
	cvt.u64.u32 	%rd22, %r76;
	shl.b64 	%rd23, %rd22, 32;
	cvt.u64.u32 	%rd24, %r77;
	or.b64  	%rd25, %rd23, %rd24;
	cvt.rn.f64.s64 	%fd1, %rd25;
	mul.f64 	%fd2, %fd1, 0d3BF921FB54442D19;
	cvt.rn.f32.f64 	%f24, %fd2;
	neg.f32 	%f25, %f24;
	setp.lt.s32 	%p10, %r74, 0;
	selp.f32 	%f67, %f25, %f24, %p10;
$L__BB1_14:
	mul.rn.f32 	%f27, %f67, %f67;
	and.b32  	%r79, %r122, 1;
	setp.eq.b32 	%p11, %r79, 1;
	selp.f32 	%f28, 0f3F800000, %f67, %p11;
	fma.rn.f32 	%f29, %f27, %f28, 0f00000000;
	fma.rn.f32 	%f30, %f27, 0f37CBAC00, 0fBAB607ED;
	selp.f32 	%f31, %f30, 0fB94D4153, %p11;
	selp.f32 	%f32, 0f3D2AAABB, 0f3C0885E4, %p11;
	fma.rn.f32 	%f33, %f31, %f27, %f32;
	selp.f32 	%f34, 0fBEFFFFFF, 0fBE2AAAA8, %p11;
	fma.rn.f32 	%f35, %f33, %f27, %f34;
	fma.rn.f32 	%f36, %f35, %f29, %f28;
	and.b32  	%r80, %r122, 2;
	setp.eq.s32 	%p12, %r80, 0;
	mov.f32 	%f37, 0f00000000;
	sub.f32 	%f38, %f37, %f36;
	selp.f32 	%f39, %f36, %f38, %p12;
	shl.b32 	%r81, %r118, 2;
	add.s32 	%r83, %r82, %r81;
	st.shared.f32 	[%r83], %f39;
	atom.shared.add.f32 	%f40, [_ZZ43sinwma_many_series_one_param_time_major_f32E4norm], %f39;
	add.s32 	%r118, %r118, %r3;
	setp.lt.s32 	%p13, %r118, %r54;
	@%p13 bra 	$L__BB1_6;
$L__BB1_15:
	bar.sync 	0;
	ld.shared.f32 	%f8, [_ZZ43sinwma_many_series_one_param_time_major_f32E4norm];
	setp.gtu.f32 	%p14, %f8, 0f00000000;
	@%p14 bra 	$L__BB1_22;
	mul.wide.u32 	%rd26, %r1, 4;
	add.s64 	%rd27, %rd3, %rd26;
	ld.global.nc.u32 	%r84, [%rd27];
	add.s32 	%r85, %r54, %r84;
	add.s32 	%r20, %r85, -1;
	mov.u32 	%r86, %ctaid.x;
	mov.u32 	%r87, %ntid.x;
	mad.lo.s32 	%r125, %r86, %r87, %r2;
	mov.u32 	%r88, %nctaid.x;
	mul.lo.s32 	%r22, %r88, %r87;
	setp.ge.s32 	%p15, %r125, %r56;
	@%p15 bra 	$L__BB1_34;
	add.s32 	%r89, %r125, %r22;
	max.s32 	%r90, %r56, %r89;
	setp.lt.s32 	%p16, %r89, %r56;
	selp.u32 	%r91, 1, 0, %p16;
	add.s32 	%r92, %r89, %r91;
	sub.s32 	%r93, %r90, %r92;
	div.u32 	%r94, %r93, %r22;
	add.s32 	%r23, %r94, %r91;
	and.b32  	%r95, %r23, 3;
	setp.eq.s32 	%p17, %r95, 3;
	@%p17 bra 	$L__BB1_20;
	add.s32 	%r97, %r23, 1;
	and.b32  	%r24, %r97, 3;
	mov.b32 	%r124, 0;
$L__BB1_19:
	.pragma "nounroll";
	mad.lo.s32 	%r98, %r125, %r55, %r1;
	setp.lt.s32 	%p18, %r125, %r20;
	selp.f32 	%f41, 0f7FC00000, 0f00000000, %p18;
	mul.wide.s32 	%rd28, %r98, 4;
	add.s64 	%rd29, %rd2, %rd28;
	st.global.f32 	[%rd29], %f41;
	add.s32 	%r125, %r125, %r22;
	add.s32 	%r124, %r124, 1;
	setp.ne.s32 	%p19, %r124, %r24;
	@%p19 bra 	$L__BB1_19;
$L__BB1_20:
	setp.lt.u32 	%p20, %r23, 3;
	@%p20 bra 	$L__BB1_34;
$L__BB1_21:
	mad.lo.s32 	%r99, %r125, %r55, %r1;
	setp.lt.s32 	%p21, %r125, %r20;
	selp.f32 	%f42, 0f7FC00000, 0f00000000, %p21;
	mul.wide.s32 	%rd30, %r99, 4;
	add.s64 	%rd31, %rd2, %rd30;
	st.global.f32 	[%rd31], %f42;
	add.s32 	%r100, %r125, %r22;
	mad.lo.s32 	%r101, %r100, %r55, %r1;
	setp.lt.s32 	%p22, %r100, %r20;
	selp.f32 	%f43, 0f7FC00000, 0f00000000, %p22;
	mul.wide.s32 	%rd32, %r101, 4;
	add.s64 	%rd33, %rd2, %rd32;
	st.global.f32 	[%rd33], %f43;
	add.s32 	%r102, %r100, %r22;
	mad.lo.s32 	%r103, %r102, %r55, %r1;
	setp.lt.s32 	%p23, %r102, %r20;
	selp.f32 	%f44, 0f7FC00000, 0f00000000, %p23;
	mul.wide.s32 	%rd34, %r103, 4;
	add.s64 	%rd35, %rd2, %rd34;
	st.global.f32 	[%rd35], %f44;
	add.s32 	%r104, %r102, %r22;
	mad.lo.s32 	%r105, %r104, %r55, %r1;
	setp.lt.s32 	%p24, %r104, %r20;
	selp.f32 	%f45, 0f7FC00000, 0f00000000, %p24;
	mul.wide.s32 	%rd36, %r105, 4;
	add.s64 	%rd37, %rd2, %rd36;
	st.global.f32 	[%rd37], %f45;
	add.s32 	%r125, %r104, %r22;
	setp.lt.s32 	%p25, %r125, %r56;
	@%p25 bra 	$L__BB1_21;
	bra.uni 	$L__BB1_34;
$L__BB1_22:
	mul.wide.u32 	%rd38, %r1, 4;
	add.s64 	%rd39, %rd3, %rd38;
	ld.global.nc.u32 	%r32, [%rd39];
	mov.u32 	%r106, %ctaid.x;
	mov.u32 	%r33, %ntid.x;
	mad.lo.s32 	%r127, %r106, %r33, %r2;
	setp.ge.s32 	%p26, %r127, %r56;
	@%p26 bra 	$L__BB1_34;
	max.s32 	%r107, %r54, 1;
	and.b32  	%r35, %r107, 3;
	and.b32  	%r36, %r107, 2147483644;
	neg.s32 	%r37, %r36;
	shl.b32 	%r38, %r55, 2;
	mov.u32 	%r108, %nctaid.x;
	mul.lo.s32 	%r39, %r108, %r33;
	add.s32 	%r109, %r54, %r32;
	add.s32 	%r40, %r109, -1;
	rcp.rn.f32 	%f9, %f8;
	mul.wide.s32 	%rd9, %r55, 4;
$L__BB1_24:
	mad.lo.s32 	%r42, %r127, %r55, %r1;
	setp.lt.s32 	%p27, %r127, %r40;
	@%p27 bra 	$L__BB1_35;
	setp.lt.s32 	%p28, %r54, 4;
	sub.s32 	%r111, %r127, %r54;
	add.s32 	%r43, %r111, 1;
	mov.f32 	%f71, 0f00000000;
	mov.b32 	%r131, 0;
	@%p28 bra 	$L__BB1_28;
	mad.lo.s32 	%r128, %r55, %r43, %r1;
	mov.f32 	%f71, 0f00000000;
	mov.u32 	%r129, weights;
	mov.u32 	%r130, %r37;
$L__BB1_27:
	.pragma "nounroll";
	mul.wide.s32 	%rd40, %r128, 4;
	add.s64 	%rd41, %rd1, %rd40;
	ld.global.nc.f32 	%f49, [%rd41];
	ld.shared.v4.f32 	{%f50, %f51, %f52, %f53}, [%r129];
	fma.rn.f32 	%f54, %f49, %f50, %f71;
	add.s64 	%rd43, %rd41, %rd9;
	ld.global.nc.f32 	%f55, [%rd43];
	fma.rn.f32 	%f56, %f55, %f51, %f54;
	add.s64 	%rd44, %rd43, %rd9;
	ld.global.nc.f32 	%f57, [%rd44];
	fma.rn.f32 	%f58, %f57, %f52, %f56;
	add.s64 	%rd45, %rd44, %rd9;
	ld.global.nc.f32 	%f59, [%rd45];
	fma.rn.f32 	%f71, %f59, %f53, %f58;
	add.s32 	%r130, %r130, 4;
	add.s32 	%r129, %r129, 16;
	add.s32 	%r128, %r128, %r38;
	setp.ne.s32 	%p29, %r130, 0;
	mov.u32 	%r131, %r36;
	@%p29 bra 	$L__BB1_27;
$L__BB1_28:
	setp.eq.s32 	%p30, %r35, 0;
	@%p30 bra 	$L__BB1_32;
	setp.eq.s32 	%p31, %r35, 1;
	add.s32 	%r113, %r43, %r131;
	mad.lo.s32 	%r114, %r113, %r55, %r1;
	mul.wide.s32 	%rd46, %r114, 4;
	add.s64 	%rd8, %rd1, %rd46;
	ld.global.nc.f32 	%f60, [%rd8];
	shl.b32 	%r115, %r131, 2;
	mov.u32 	%r116, weights;
	add.s32 	%r52, %r116, %r115;
	ld.shared.f32 	%f61, [%r52];
	fma.rn.f32 	%f71, %f60, %f61, %f71;
	@%p31 bra 	$L__BB1_32;
	setp.eq.s32 	%p32, %r35, 2;
	add.s64 	%rd10, %rd8, %rd9;
	ld.global.nc.f32 	%f62, [%rd10];
	ld.shared.f32 	%f63, [%r52+4];
	fma.rn.f32 	%f71, %f62, %f63, %f71;
	@%p32 bra 	$L__BB1_32;
	add.s64 	%rd47, %rd10, %rd9;
	ld.global.nc.f32 	%f64, [%rd47];
	ld.shared.f32 	%f65, [%r52+8];
	fma.rn.f32 	%f71, %f64, %f65, %f71;
$L__BB1_32:
	mul.f32 	%f66, %f9, %f71;
	mul.wide.s32 	%rd48, %r42, 4;
	add.s64 	%rd49, %rd2, %rd48;
	st.global.f32 	[%rd49], %f66;
$L__BB1_33:
	add.s32 	%r127, %r127, %r39;
	setp.lt.s32 	%p33, %r127, %r56;
	@%p33 bra 	$L__BB1_24;
$L__BB1_34:
	ret;
$L__BB1_35:
	mul.wide.s32 	%rd50, %r42, 4;
	add.s64 	%rd51, %rd2, %rd50;
	mov.b32 	%r117, 2143289344;
	st.global.u32 	[%rd51], %r117;
	bra.uni 	$L__BB1_33;

}


// ===== COMPILED SASS (sm_100) =====

	.target	sm_100

	.elftype	@"ET_EXEC"


//--------------------- .note.nv.tkinfo           --------------------------
	.section	.note.nv.tkinfo,"",@"SHT_NOTE"
	.sectionflags	@"SHF_NOTE_NV_TKINFO"
	.tkinfo
        /*0018*/ 	.word	0x00000002
        /*0030*/ 	.string	""
        /*0030*/ 	.string	"ptxas"
        /*0030*/ 	.string	"Cuda compilation tools, release 13.0, V13.0.88"
        /*0030*/ 	.string	"Build cuda_13.0.r13.0/compiler.36424714_0"
        /*0030*/ 	.string	"-arch sm_100 -m 64 "



//--------------------- .note.nv.cuinfo           --------------------------
	.section	.note.nv.cuinfo,"",@"SHT_NOTE"
	.sectionflags	@"SHF_NOTE_NV_CUINFO"
        /*0018*/ 	.short	0x0002
        /*001a*/ 	.short	0x0064
        /*001c*/ 	.short	0x0082
	.zero		2


//--------------------- .nv.info                  --------------------------
	.section	.nv.info,"",@"SHT_CUDA_INFO"
	.align	4


	//----- nvinfo : EIATTR_REGCOUNT
	.align		4
        /*0000*/ 	.byte	0x04, 0x2f
        /*0002*/ 	.short	(.L_2 - .L_1)
	.align		4
.L_1:
        /*0004*/ 	.word	index@(sinwma_batch_f32)
        /*0008*/ 	.word	0x0000001a


	//----- nvinfo : EIATTR_FRAME_SIZE
	.align		4
.L_2:
        /*000c*/ 	.byte	0x04, 0x11
        /*000e*/ 	.short	(.L_4 - .L_3)
	.align		4
.L_3:
        /*0010*/ 	.word	index@($__internal_3_$__cuda_sm3x_div_rn_noftz_f32_slowpath)
        /*0014*/ 	.word	0x00000020


	//----- nvinfo : EIATTR_FRAME_SIZE
	.align		4
.L_4:
        /*0018*/ 	.byte	0x04, 0x11
        /*001a*/ 	.short	(.L_6 - .L_5)
	.align		4
.L_5:
        /*001c*/ 	.word	index@($__internal_2_$__cuda_sm20_rcp_rn_f32_slowpath)
        /*0020*/ 	.word	0x00000020


	//----- nvinfo : EIATTR_FRAME_SIZE
	.align		4
.L_6:
        /*0024*/ 	.byte	0x04, 0x11
        /*0026*/ 	.short	(.L_8 - .L_7)
	.align		4
.L_7:
        /*0028*/ 	.word	index@(sinwma_batch_f32)
        /*002c*/ 	.word	0x00000020


	//----- nvinfo : EIATTR_REGCOUNT
	.align		4
.L_8:
        /*0030*/ 	.byte	0x04, 0x2f
        /*0032*/ 	.short	(.L_10 - .L_9)
	.align		4
.L_9:
        /*0034*/ 	.word	index@(sinwma_many_series_one_param_time_major_f32)
        /*0038*/ 	.word	0x00000020


	//----- nvinfo : EIATTR_FRAME_SIZE
	.align		4
.L_10:
        /*003c*/ 	.byte	0x04, 0x11
        /*003e*/ 	.short	(.L_12 - .L_11)
	.align		4
.L_11:
        /*0040*/ 	.word	index@($__internal_1_$__cuda_sm3x_div_rn_noftz_f32_slowpath)
        /*0044*/ 	.word	0x00000020


	//----- nvinfo : EIATTR_FRAME_SIZE
	.align		4
.L_12:
        /*0048*/ 	.byte	0x04, 0x11
        /*004a*/ 	.short	(.L_14 - .L_13)
	.align		4
.L_13:
        /*004c*/ 	.word	index@($__internal_0_$__cuda_sm20_rcp_rn_f32_slowpath)
        /*0050*/ 	.word	0x00000020


	//----- nvinfo : EIATTR_FRAME_SIZE
	.align		4
.L_14:
        /*0054*/ 	.byte	0x04, 0x11
        /*0056*/ 	.short	(.L_16 - .L_15)
	.align		4
.L_15:
        /*0058*/ 	.word	index@(sinwma_many_series_one_param_time_major_f32)
        /*005c*/ 	.word	0x00000020


	//----- nvinfo : EIATTR_MIN_STACK_SIZE
	.align		4
.L_16:
        /*0060*/ 	.byte	0x04, 0x12
        /*0062*/ 	.short	(.L_18 - .L_17)
	.align		4
.L_17:
        /*0064*/ 	.word	index@(sinwma_many_series_one_param_time_major_f32)
        /*0068*/ 	.word	0x00000020


	//----- nvinfo : EIATTR_MIN_STACK_SIZE
	.align		4
.L_18:
        /*006c*/ 	.byte	0x04, 0x12
        /*006e*/ 	.short	(.L_20 - .L_19)
	.align		4
.L_19:
        /*0070*/ 	.word	index@(sinwma_batch_f32)
        /*0074*/ 	.word	0x00000020
.L_20:


//--------------------- .nv.compat                --------------------------
	.section	.nv.compat,"",@"SHT_CUDA_COMPAT_INFO"
	.align	4
        /*0000*/ 	.byte	0x02, 0x09, 0x00, 0x00, 0x02, 0x02, 0x01, 0x00, 0x02, 0x05, 0x05, 0x00, 0x03, 0x07, 0x01, 0x01
        /*0010*/ 	.byte	0x02, 0x03, 0x00, 0x00, 0x02, 0x06, 0x01, 0x00, 0x04, 0x0b, 0x08, 0x00, 0x01, 0x00, 0x00, 0x00
        /*0020*/ 	.byte	0x00, 0x00, 0x00, 0x00


//--------------------- .nv.info.sinwma_many_series_one_param_time_major_f32 --------------------------
	.section	.nv.info.sinwma_many_series_one_param_time_major_f32,"",@"SHT_CUDA_INFO"
	.sectionflags	@""
	.align	4


	//----- nvinfo : EIATTR_CUDA_API_VERSION
	.align		4
        /*0000*/ 	.byte	0x04, 0x37
        /*0002*/ 	.short	(.L_22 - .L_21)
.L_21:
        /*0004*/ 	.word	0x00000082


	//----- nvinfo : EIATTR_KPARAM_INFO
	.align		4
.L_22:
        /*0008*/ 	.byte	0x04, 0x17
        /*000a*/ 	.short	(.L_24 - .L_23)
.L_23:
        /*000c*/ 	.word	0x00000000
        /*0010*/ 	.short	0x0005
        /*0012*/ 	.short	0x0020
        /*0014*/ 	.byte	0x00, 0xf5, 0x21, 0x00


	//----- nvinfo : EIATTR_KPARAM_INFO
	.align		4
.L_24:
        /*0018*/ 	.byte	0x04, 0x17
        /*001a*/ 	.short	(.L_26 - .L_25)
.L_25:
        /*001c*/ 	.word	0x00000000
        /*0020*/ 	.short	0x0004
        /*0022*/ 	.short	0x0018
        /*0024*/ 	.byte	0x00, 0xf5, 0x21, 0x00


	//----- nvinfo : EIATTR_KPARAM_INFO
	.align		4
.L_26:
        /*0028*/ 	.byte	0x04, 0x17
        /*002a*/ 	.short	(.L_28 - .L_27)
.L_27:
        /*002c*/ 	.word	0x00000000
        /*0030*/ 	.short	0x0003
        /*0032*/ 	.short	0x0010
        /*0034*/ 	.byte	0x00, 0xf0, 0x11, 0x00


	//----- nvinfo : EIATTR_KPARAM_INFO
	.align		4
.L_28:
        /*0038*/ 	.byte	0x04, 0x17
        /*003a*/ 	.short	(.L_30 - .L_29)
.L_29:
        /*003c*/ 	.word	0x00000000
        /*0040*/ 	.short	0x0002
        /*0042*/ 	.short	0x000c
        /*0044*/ 	.byte	0x00, 0xf0, 0x11, 0x00


	//----- nvinfo : EIATTR_KPARAM_INFO
	.align		4
.L_30:
        /*0048*/ 	.byte	0x04, 0x17
        /*004a*/ 	.short	(.L_32 - .L_31)
.L_31:
        /*004c*/ 	.word	0x00000000
        /*0050*/ 	.short	0x0001
        /*0052*/ 	.short	0x0008
        /*0054*/ 	.byte	0x00, 0xf0, 0x11, 0x00


	//----- nvinfo : EIATTR_KPARAM_INFO
	.align		4
.L_32:
        /*0058*/ 	.byte	0x04, 0x17
        /*005a*/ 	.short	(.L_34 - .L_33)
.L_33:
        /*005c*/ 	.word	0x00000000
        /*0060*/ 	.short	0x0000
        /*0062*/ 	.short	0x0000
        /*0064*/ 	.byte	0x00, 0xf5, 0x21, 0x00


	//----- nvinfo : EIATTR_SPARSE_MMA_MASK
	.align		4
.L_34:
        /*0068*/ 	.byte	0x03, 0x50
        /*006a*/ 	.short	0x0000


	//----- nvinfo : EIATTR_MAXREG_COUNT
	.align		4
        /*006c*/ 	.byte	0x03, 0x1b
        /*006e*/ 	.short	0x00ff


	//----- nvinfo : EIATTR_NUM_BARRIERS
	.align		4
        /*0070*/ 	.byte	0x02, 0x4c
        /*0072*/ 	.byte	0x01
	.zero		1


	//----- nvinfo : EIATTR_MERCURY_ISA_VERSION
	.align		4
        /*0074*/ 	.byte	0x03, 0x5f
        /*0076*/ 	.short	0x0101


	//----- nvinfo : EIATTR_UNUSED_LOAD_BYTE_OFFSET
	.align		4
        /*0078*/ 	.byte	0x04, 0x44
        /*007a*/ 	.short	(.L_36 - .L_35)


	//   ....[0]....
.L_35:
        /*007c*/ 	.word	0x000013e0
        /*0080*/ 	.word	0x00000fff


	//----- nvinfo : EIATTR_VRC_CTA_INIT_COUNT
	.align		4
.L_36:
        /*0084*/ 	.byte	0x02, 0x4a
	.zero		1
	.zero		1


	//----- nvinfo : EIATTR_EXIT_INSTR_OFFSETS
	.align		4
        /*0088*/ 	.byte	0x04, 0x1c
        /*008a*/ 	.short	(.L_38 - .L_37)


	//   ....[0]....
.L_37:
        /*008c*/ 	.word	0x00000050


	//   ....[1]....
        /*0090*/ 	.word	0x00000090


	//   ....[2]....
        /*0094*/ 	.word	0x000009d0


	//   ....[3]....
        /*0098*/ 	.word	0x00000cd0


	//   ....[4]....
        /*009c*/ 	.word	0x00000e80


	//   ....[5]....
        /*00a0*/ 	.word	0x00000ee0


	//   ....[6]....
        /*00a4*/ 	.word	0x000014f0


	//----- nvinfo : EIATTR_CRS_STACK_SIZE
	.align		4
.L_38:
        /*00a8*/ 	.byte	0x04, 0x1e
        /*00aa*/ 	.short	(.L_40 - .L_39)
.L_39:
        /*00ac*/ 	.word	0x00000000


	//----- nvinfo : EIATTR_CBANK_PARAM_SIZE
	.align		4
.L_40:
        /*00b0*/ 	.byte	0x03, 0x19
        /*00b2*/ 	.short	0x0028


	//----- nvinfo : EIATTR_PARAM_CBANK
	.align		4
        /*00b4*/ 	.byte	0x04, 0x0a
        /*00b6*/ 	.short	(.L_42 - .L_41)
	.align		4
.L_41:
        /*00b8*/ 	.word	index@(.nv.constant0.sinwma_many_series_one_param_time_major_f32)
        /*00bc*/ 	.short	0x0380
        /*00be*/ 	.short	0x0028


	//----- nvinfo : EIATTR_SW_WAR
	.align		4
.L_42:
        /*00c0*/ 	.byte	0x04, 0x36
        /*00c2*/ 	.short	(.L_44 - .L_43)
.L_43:
        /*00c4*/ 	.word	0x00000008
.L_44:


//--------------------- .nv.info.sinwma_batch_f32 --------------------------
	.section	.nv.info.sinwma_batch_f32,"",@"SHT_CUDA_INFO"
	.sectionflags	@""
	.align	4


	//----- nvinfo : EIATTR_CUDA_API_VERSION
	.align		4
        /*0000*/ 	.byte	0x04, 0x37
        /*0002*/ 	.short	(.L_46 - .L_45)
.L_45:
        /*0004*/ 	.word	0x00000082


	//----- nvinfo : EIATTR_KPARAM_INFO
	.align		4
.L_46:
        /*0008*/ 	.byte	0x04, 0x17
        /*000a*/ 	.short	(.L_48 - .L_47)
.L_47:
        /*000c*/ 	.word	0x00000000
        /*0010*/ 	.short	0x0005
        /*0012*/ 	.short	0x0020
        /*0014*/ 	.byte	0x00, 0xf5, 0x21, 0x00


	//----- nvinfo : EIATTR_KPARAM_INFO
	.align		4
.L_48:
        /*0018*/ 	.byte	0x04, 0x17
        /*001a*/ 	.short	(.L_50 - .L_49)
.L_49:
        /*001c*/ 	.word	0x00000000
        /*0020*/ 	.short	0x0004
        /*0022*/ 	.short	0x0018
        /*0024*/ 	.byte	0x00, 0xf0, 0x11, 0x00


	//----- nvinfo : EIATTR_KPARAM_INFO
	.align		4
.L_50:
        /*0028*/ 	.byte	0x04, 0x17
        /*002a*/ 	.short	(.L_52 - .L_51)
.L_51:
        /*002c*/ 	.word	0x00000000
        /*0030*/ 	.short	0x0003
        /*0032*/ 	.short	0x0014
        /*0034*/ 	.byte	0x00, 0xf0, 0x11, 0x00


	//----- nvinfo : EIATTR_KPARAM_INFO
	.align		4
.L_52:
        /*0038*/ 	.byte	0x04, 0x17
        /*003a*/ 	.short	(.L_54 - .L_53)
.L_53:
        /*003c*/ 	.word	0x00000000
        /*0040*/ 	.short	0x0002
        /*0042*/ 	.short	0x0010
        /*0044*/ 	.byte	0x00, 0xf0, 0x11, 0x00


	//----- nvinfo : EIATTR_KPARAM_INFO
	.align		4
.L_54:
        /*0048*/ 	.byte	0x04, 0x17
        /*004a*/ 	.short	(.L_56 - .L_55)
.L_55:
        /*004c*/ 	.word	0x00000000
        /*0050*/ 	.short	0x0001
        /*0052*/ 	.short	0x0008
        /*0054*/ 	.byte	0x00, 0xf5, 0x21, 0x00


	//----- nvinfo : EIATTR_KPARAM_INFO
	.align		4
.L_56:
        /*0058*/ 	.byte	0x04, 0x17
        /*005a*/ 	.short	(.L_58 - .L_57)
.L_57:
        /*005c*/ 	.word	0x00000000
        /*0060*/ 	.short	0x0000
        /*0062*/ 	.short	0x0000
        /*0064*/ 	.byte	0x00, 0xf5, 0x21, 0x00


	//----- nvinfo : EIATTR_SPARSE_MMA_MASK
	.align		4
.L_58:
        /*0068*/ 	.byte	0x03, 0x50
        /*006a*/ 	.short	0x0000


	//----- nvinfo : EIATTR_MAXREG_COUNT
	.align		4
        /*006c*/ 	.byte	0x03, 0x1b
        /*006e*/ 	.short	0x00ff


	//----- nvinfo : EIATTR_NUM_BARRIERS
	.align		4
        /*0070*/ 	.byte	0x02, 0x4c
        /*0072*/ 	.byte	0x01
	.zero		1


	//----- nvinfo : EIATTR_MERCURY_ISA_VERSION
	.align		4
        /*0074*/ 	.byte	0x03, 0x5f
        /*0076*/ 	.short	0x0101


	//----- nvinfo : EIATTR_UNUSED_LOAD_BYTE_OFFSET
	.align		4
        /*0078*/ 	.byte	0x04, 0x44
        /*007a*/ 	.short	(.L_60 - .L_59)


	//   ....[0]....
.L_59:
        /*007c*/ 	.word	0x000012b0
        /*0080*/ 	.word	0x00000fff


	//----- nvinfo : EIATTR_VRC_CTA_INIT_COUNT
	.align		4
.L_60:
        /*0084*/ 	.byte	0x02, 0x4a
	.zero		1
	.zero		1


	//----- nvinfo : EIATTR_EXIT_INSTR_OFFSETS
	.align		4
        /*0088*/ 	.byte	0x04, 0x1c
        /*008a*/ 	.short	(.L_62 - .L_61)


	//   ....[0]....
.L_61:
        /*008c*/ 	.word	0x00000050


	//   ....[1]....
        /*0090*/ 	.word	0x000000b0


	//   ....[2]....
        /*0094*/ 	.word	0x00000990


	//   ....[3]....
        /*0098*/ 	.word	0x00000c80


	//   ....[4]....
        /*009c*/ 	.word	0x00000e00


	//   ....[5]....
        /*00a0*/ 	.word	0x00000e60


	//   ....[6]....
        /*00a4*/ 	.word	0x000013d0


	//----- nvinfo : EIATTR_CRS_STACK_SIZE
	.align		4
.L_62:
        /*00a8*/ 	.byte	0x04, 0x1e
        /*00aa*/ 	.short	(.L_64 - .L_63)
.L_63:
        /*00ac*/ 	.word	0x00000000


	//----- nvinfo : EIATTR_CBANK_PARAM_SIZE
	.align		4
.L_64:
        /*00b0*/ 	.byte	0x03, 0x19
        /*00b2*/ 	.short	0x0028


	//----- nvinfo : EIATTR_PARAM_CBANK
	.align		4
        /*00b4*/ 	.byte	0x04, 0x0a
        /*00b6*/ 	.short	(.L_66 - .L_65)
	.align		4
.L_65:
        /*00b8*/ 	.word	index@(.nv.constant0.sinwma_batch_f32)
        /*00bc*/ 	.short	0x0380
        /*00be*/ 	.short	0x0028


	//----- nvinfo : EIATTR_SW_WAR
	.align		4
.L_66:
        /*00c0*/ 	.byte	0x04, 0x36
        /*00c2*/ 	.short	(.L_68 - .L_67)
.L_67:
        /*00c4*/ 	.word	0x00000008
.L_68:


//--------------------- .nv.callgraph             --------------------------
	.section	.nv.callgraph,"",@"SHT_CUDA_CALLGRAPH"
	.align	4
	.sectionentsize	8
	.align		4
        /*0000*/ 	.word	0x00000000
	.align		4
        /*0004*/ 	.word	0xffffffff
	.align		4
        /*0008*/ 	.word	0x00000000
	.align		4
        /*000c*/ 	.word	0xfffffffe
	.align		4
        /*0010*/ 	.word	0x00000000
	.align		4
        /*0014*/ 	.word	0xfffffffd
	.align		4
        /*0018*/ 	.word	0x00000000
	.align		4
        /*001c*/ 	.word	0xfffffffc


//--------------------- .nv.constant4             --------------------------
	.section	.nv.constant4,"a",@progbits
	.align	8
	.align		8
.nv.constant4:
        /*0000*/ 	.dword	__cudart_i2opi_f


//--------------------- .text.sinwma_many_series_one_param_time_major_f32 --------------------------
	.section	.text.sinwma_many_series_one_param_time_major_f32,"ax",@progbits
	.align	128
        .global         sinwma_many_series_one_param_time_major_f32
        .type           sinwma_many_series_one_param_time_major_f32,@function
        .size           sinwma_many_series_one_param_time_major_f32,(.L_x_74 - sinwma_many_series_one_param_time_major_f32)
        .other          sinwma_many_series_one_param_time_major_f32,@"STO_CUDA_ENTRY STV_DEFAULT"
sinwma_many_series_one_param_time_major_f32:
.text.sinwma_many_series_one_param_time_major_f32:
[----:B------:R-:W0:Y:S01]  /*0000*/  LDC R1, c[0x0][0x37c] ;  /* 0x0000df00ff017b82 */ /* 0x000e220000000800 */
[----:B------:R-:W1:Y:S01]  /*0010*/  LDCU UR4, c[0x0][0x388] ;  /* 0x00007100ff0477ac */ /* 0x000e620008000800 */
[----:B0-----:R-:W-:Y:S02]  /*0020*/  VIADD R1, R1, 0xffffffe0 ;  /* 0xffffffe001017836 */ /* 0x001fe40000000000 */
[----:B-1----:R-:W-:-:S05]  /*0030*/  IMAD.U32 R0, RZ, RZ, UR4 ;  /* 0x00000004ff007e24 */ /* 0x002fca000f8e00ff */
[----:B------:R-:W-:-:S13]  /*0040*/  ISETP.GE.AND P0, PT, R0, 0x1, PT ;  /* 0x000000010000780c */ /* 0x000fda0003f06270 */
[----:B------:R-:W-:Y:S05]  /*0050*/  @!P0 EXIT ;  /* 0x000000000000894d */ /* 0x000fea0003800000 */
[----:B------:R-:W0:Y:S01]  /*0060*/  S2R R5, SR_CTAID.Y ;  /* 0x0000000000057919 */ /* 0x000e220000002600 */
[----:B------:R-:W0:Y:S02]  /*0070*/  LDCU UR4, c[0x0][0x38c] ;  /* 0x00007180ff0477ac */ /* 0x000e240008000800 */
[----:B0-----:R-:W-:-:S13]  /*0080*/  ISETP.GE.AND P0, PT, R5, UR4, PT ;  /* 0x0000000405007c0c */ /* 0x001fda000bf06270 */
[----:B------:R-:W-:Y:S05]  /*0090*/  @P0 EXIT ;  /* 0x000000000000094d */ /* 0x000fea0003800000 */
[----:B------:R-:W0:Y:S01]  /*00a0*/  S2R R7, SR_TID.X ;  /* 0x0000000000077919 */ /* 0x000e220000002100 */
[----:B------:R-:W1:Y:S01]  /*00b0*/  LDCU.64 UR6, c[0x0][0x358] ;  /* 0x00006b00ff0677ac */ /* 0x000e620008000a00 */
[----:B0-----:R-:W-:-:S13]  /*00c0*/  ISETP.NE.AND P0, PT, R7, RZ, PT ;  /* 0x000000ff0700720c */ /* 0x001fda0003f05270 */
[----:B------:R-:W0:Y:S01]  /*00d0*/  @!P0 S2R R3, SR_CgaCtaId ;  /* 0x0000000000038919 */ /* 0x000e220000008800 */
[----:B------:R-:W-:-:S04]  /*00e0*/  @!P0 MOV R2, 0x400 ;  /* 0x0000040000028802 */ /* 0x000fc80000000f00 */
[----:B0-----:R-:W-:-:S05]  /*00f0*/  @!P0 LEA R2, R3, R2, 0x18 ;  /* 0x0000000203028211 */ /* 0x001fca00078ec0ff */
[----:B------:R0:W-:Y:S01]  /*0100*/  @!P0 STS [R2], RZ ;  /* 0x000000ff02008388 */ /* 0x0001e20000000800 */
[----:B------:R-:W-:Y:S01]  /*0110*/  BAR.SYNC.DEFER_BLOCKING 0x0 ;  /* 0x0000000000007b1d */ /* 0x000fe20000010000 */
[----:B------:R-:W-:-:S13]  /*0120*/  ISETP.GE.U32.AND P0, PT, R7, R0, PT ;  /* 0x000000000700720c */ /* 0x000fda0003f06070 */
[----:B01----:R-:W-:Y:S05]  /*0130*/  @P0 BRA `(.L_x_0) ;  /* 0x0000000400dc0947 */ /* 0x003fea0003800000 */
[----:B------:R-:W0:Y:S01]  /*0140*/  S2R R2, SR_CgaCtaId ;  /* 0x0000000000027919 */ /* 0x000e220000008800 */
[----:B------:R-:W1:Y:S01]  /*0150*/  LDC R10, c[0x0][0x360] ;  /* 0x0000d800ff0a7b82 */ /* 0x000e620000000800 */
[----:B------:R-:W-:Y:S01]  /*0160*/  MOV R11, 0x400 ;  /* 0x00000400000b7802 */ /* 0x000fe20000000f00 */
[----:B------:R-:W-:Y:S02]  /*0170*/  VIADD R13, R0, 0x1 ;  /* 0x00000001000d7836 */ /* 0x000fe40000000000 */
[----:B------:R-:W-:Y:S02]  /*0180*/  IMAD.MOV.U32 R12, RZ, RZ, R7 ;  /* 0x000000ffff0c7224 */ /* 0x000fe400078e0007 */
[----:B------:R-:W-:Y:S01]  /*0190*/  VIADD R11, R11, 0x10 ;  /* 0x000000100b0b7836 */ /* 0x000fe20000000000 */
[----:B------:R-:W-:-:S04]  /*01a0*/  I2FP.F32.U32 R13, R13 ;  /* 0x0000000d000d7245 */ /* 0x000fc80000201000 */
[----:B0-----:R-:W-:-:S07]  /*01b0*/  LEA R11, R2, R11, 0x18 ;  /* 0x0000000b020b7211 */ /* 0x001fce00078ec0ff */
.L_x_8:
[----:B------:R-:W0:Y:S01]  /*01c0*/  MUFU.RCP R2, R13 ;  /* 0x0000000d00027308 */ /* 0x000e220000001000 */
[----:B------:R-:W-:Y:S01]  /*01d0*/  VIADD R0, R12, 0x1 ;  /* 0x000000010c007836 */ /* 0x000fe20000000000 */
[----:B------:R-:W-:Y:S05]  /*01e0*/  YIELD ;  /* 0x0000000000007946 */ /* 0x000fea0003800000 */
[----:B------:R-:W-:Y:S01]  /*01f0*/  I2FP.F32.S32 R0, R0 ;  /* 0x0000000000007245 */ /* 0x000fe20000201400 */
[----:B------:R-:W-:Y:S04]  /*0200*/  BSSY.RECONVERGENT B0, `(.L_x_1) ;  /* 0x000000c000007945 */ /* 0x000fe80003800200 */
[----:B------:R-:W-:-:S04]  /*0210*/  FMUL R0, R0, 3.1415927410125732422 ;  /* 0x40490fdb00007820 */ /* 0x000fc80000400000 */
[----:B------:R-:W2:Y:S01]  /*0220*/  FCHK P0, R0, R13 ;  /* 0x0000000d00007302 */ /* 0x000ea20000000000 */
[----:B0-----:R-:W-:-:S04]  /*0230*/  FFMA R3, -R13, R2, 1 ;  /* 0x3f8000000d037423 */ /* 0x001fc80000000102 */
[----:B------:R-:W-:-:S04]  /*0240*/  FFMA R3, R2, R3, R2 ;  /* 0x0000000302037223 */ /* 0x000fc80000000002 */
[----:B------:R-:W-:-:S04]  /*0250*/  FFMA R2, R0, R3, RZ ;  /* 0x0000000300027223 */ /* 0x000fc800000000ff */
[----:B------:R-:W-:-:S04]  /*0260*/  FFMA R15, -R13, R2, R0 ;  /* 0x000000020d0f7223 */ /* 0x000fc80000000100 */
[----:B------:R-:W-:Y:S01]  /*0270*/  FFMA R15, R3, R15, R2 ;  /* 0x0000000f030f7223 */ /* 0x000fe20000000002 */
[----:B--2---:R-:W-:Y:S06]  /*0280*/  @!P0 BRA `(.L_x_2) ;  /* 0x00000000000c8947 */ /* 0x004fec0003800000 */
[----:B------:R-:W-:-:S07]  /*0290*/  MOV R2, 0x2b0 ;  /* 0x000002b000027802 */ /* 0x000fce0000000f00 */
[----:B-1----:R-:W-:Y:S05]  /*02a0*/  CALL.REL.NOINC `($__internal_1_$__cuda_sm3x_div_rn_noftz_f32_slowpath) ;  /* 0x0000001400687944 */ /* 0x002fea0003c00000 */
[----:B------:R-:W-:-:S07]  /*02b0*/  IMAD.MOV.U32 R15, RZ, RZ, R0 ;  /* 0x000000ffff0f7224 */ /* 0x000fce00078e0000 */
.L_x_2:
[----:B------:R-:W-:Y:S05]  /*02c0*/  BSYNC.RECONVERGENT B0 ;  /* 0x0000000000007941 */ /* 0x000fea0003800200 */
.L_x_1:
[C---:B------:R-:W-:Y:S01]  /*02d0*/  FMUL R0, R15.reuse, 0.63661974668502807617 ;  /* 0x3f22f9830f007820 */ /* 0x040fe20000400000 */
[----:B------:R-:W-:Y:S01]  /*02e0*/  FSETP.GE.AND P0, PT, |R15|, 105615, PT ;  /* 0x47ce47800f00780b */ /* 0x000fe20003f06200 */
[----:B------:R-:W-:Y:S04]  /*02f0*/  BSSY.RECONVERGENT B0, `(.L_x_3) ;  /* 0x000003a000007945 */ /* 0x000fe80003800200 */
[----:B------:R-:W0:Y:S02]  /*0300*/  F2I.NTZ R0, R0 ;  /* 0x0000000000007305 */ /* 0x000e240000203100 */
[----:B0-----:R-:W-:-:S05]  /*0310*/  I2FP.F32.S32 R2, R0 ;  /* 0x0000000000027245 */ /* 0x001fca0000201400 */
[----:B------:R-:W-:-:S04]  /*0320*/  FFMA R3, R2, -1.5707962512969970703, R15 ;  /* 0xbfc90fda02037823 */ /* 0x000fc8000000000f */
[----:B------:R-:W-:-:S04]  /*0330*/  FFMA R3, R2, -7.5497894158615963534e-08, R3 ;  /* 0xb3a2216802037823 */ /* 0x000fc80000000003 */
[----:B------:R-:W-:Y:S01]  /*0340*/  FFMA R2, R2, -5.3903029534742383927e-15, R3 ;  /* 0xa7c234c502027823 */ /* 0x000fe20000000003 */
[----:B------:R-:W-:Y:S06]  /*0350*/  @!P0 BRA `(.L_x_4) ;  /* 0x0000000000cc8947 */ /* 0x000fec0003800000 */
[----:B------:R-:W-:-:S13]  /*0360*/  FSETP.NEU.AND P0, PT, |R15|, +INF , PT ;  /* 0x7f8000000f00780b */ /* 0x000fda0003f0d200 */
[----:B------:R-:W-:Y:S01]  /*0370*/  @!P0 FMUL R2, RZ, R15 ;  /* 0x0000000fff028220 */ /* 0x000fe20000400000 */
[----:B------:R-:W-:Y:S01]  /*0380*/  @!P0 IMAD.MOV.U32 R0, RZ, RZ, RZ ;  /* 0x000000ffff008224 */ /* 0x000fe200078e00ff */
[----:B------:R-:W-:Y:S06]  /*0390*/  @!P0 BRA `(.L_x_4) ;  /* 0x0000000000bc8947 */ /* 0x000fec0003800000 */
[----:B------:R-:W0:Y:S01]  /*03a0*/  LDC.64 R2, c[0x4][RZ] ;  /* 0x01000000ff027b82 */ /* 0x000e220000000a00 */
[----:B------:R-:W-:Y:S02]  /*03b0*/  IMAD.SHL.U32 R0, R15, 0x100, RZ ;  /* 0x000001000f007824 */ /* 0x000fe400078e00ff */
[----:B------:R-:W-:Y:S02]  /*03c0*/  HFMA2 R4, -RZ, RZ, 0, 0 ;  /* 0x00000000ff047431 */ /* 0x000fe400000001ff */
[----:B------:R-:W-:Y:S01]  /*03d0*/  IMAD.MOV.U32 R6, RZ, RZ, RZ ;  /* 0x000000ffff067224 */ /* 0x000fe200078e00ff */
[----:B------:R-:W-:Y:S01]  /*03e0*/  UMOV UR4, URZ ;  /* 0x000000ff00047c82 */ /* 0x000fe20008000000 */
[----:B------:R-:W-:-:S07]  /*03f0*/  LOP3.LUT R21, R0, 0x80000000, RZ, 0xfc, !PT ;  /* 0x8000000000157812 */ /* 0x000fce00078efcff */
.L_x_5:
[----:B0-----:R-:W-:-:S05]  /*0400*/  IMAD.WIDE.U32 R16, R4, 0x4, R2 ;  /* 0x0000000404107825 */ /* 0x001fca00078e0002 */
[----:B--2---:R-:W2:Y:S01]  /*0410*/  LDG.E.CONSTANT R8, desc[UR6][R16.64] ;  /* 0x0000000610087981 */ /* 0x004ea2000c1e9900 */
[C---:B------:R-:W-:Y:S02]  /*0420*/  IMAD R0, R4.reuse, 0x4, R1 ;  /* 0x0000000404007824 */ /* 0x040fe400078e0201 */
[----:B------:R-:W-:-:S05]  /*0430*/  VIADD R4, R4, 0x1 ;  /* 0x0000000104047836 */ /* 0x000fca0000000000 */
[----:B------:R-:W-:Y:S01]  /*0440*/  ISETP.NE.AND P0, PT, R4, 0x6, PT ;  /* 0x000000060400780c */ /* 0x000fe20003f05270 */
[----:B--2---:R-:W-:-:S03]  /*0450*/  IMAD.WIDE.U32 R8, R8, R21, RZ ;  /* 0x0000001508087225 */ /* 0x004fc600078e00ff */
[----:B------:R-:W-:-:S04]  /*0460*/  IADD3 R19, P1, PT, R8, R6, RZ ;  /* 0x0000000608137210 */ /* 0x000fc80007f3e0ff */
[----:B------:R-:W-:Y:S01]  /*0470*/  IADD3.X R6, PT, PT, R9, UR4, RZ, P1, !PT ;  /* 0x0000000409067c10 */ /* 0x000fe20008ffe4ff */
[----:B------:R2:W-:Y:S04]  /*0480*/  STL [R0], R19 ;  /* 0x0000001300007387 */ /* 0x0005e80000100800 */
[----:B------:R-:W-:Y:S05]  /*0490*/  @P0 BRA `(.L_x_5) ;  /* 0xfffffffc00d80947 */ /* 0x000fea000383ffff */
[----:B------:R-:W-:Y:S01]  /*04a0*/  SHF.R.U32.HI R4, RZ, 0x17, R15 ;  /* 0x00000017ff047819 */ /* 0x000fe2000001160f */
[----:B------:R0:W-:Y:S03]  /*04b0*/  STL [R1+0x18], R6 ;  /* 0x0000180601007387 */ /* 0x0001e60000100800 */
[C---:B--2---:R-:W-:Y:S02]  /*04c0*/  LOP3.LUT R0, R4.reuse, 0xe0, RZ, 0xc0, !PT ;  /* 0x000000e004007812 */ /* 0x044fe400078ec0ff */
[----:B------:R-:W-:-:S03]  /*04d0*/  LOP3.LUT P0, RZ, R4, 0x1f, RZ, 0xc0, !PT ;  /* 0x0000001f04ff7812 */ /* 0x000fc6000780c0ff */
[----:B------:R-:W-:-:S05]  /*04e0*/  VIADD R0, R0, 0xffffff80 ;  /* 0xffffff8000007836 */ /* 0x000fca0000000000 */
[----:B------:R-:W-:-:S05]  /*04f0*/  SHF.R.U32.HI R0, RZ, 0x5, R0 ;  /* 0x00000005ff007819 */ /* 0x000fca0000011600 */
[----:B------:R-:W-:-:S05]  /*0500*/  IMAD R14, R0, -0x4, R1 ;  /* 0xfffffffc000e7824 */ /* 0x000fca00078e0201 */
[----:B------:R-:W2:Y:S04]  /*0510*/  LDL R0, [R14+0x18] ;  /* 0x000018000e007983 */ /* 0x000ea80000100800 */
[----:B------:R-:W2:Y:S04]  /*0520*/  LDL R3, [R14+0x14] ;  /* 0x000014000e037983 */ /* 0x000ea80000100800 */
[----:B------:R-:W3:Y:S01]  /*0530*/  @P0 LDL R2, [R14+0x10] ;  /* 0x000010000e020983 */ /* 0x000ee20000100800 */
[----:B------:R-:W-:Y:S01]  /*0540*/  LOP3.LUT R4, R4, 0x1f, RZ, 0xc0, !PT ;  /* 0x0000001f04047812 */ /* 0x000fe200078ec0ff */
[----:B------:R-:W-:Y:S01]  /*0550*/  UMOV UR4, 0x54442d19 ;  /* 0x54442d1900047882 */ /* 0x000fe20000000000 */
[----:B------:R-:W-:-:S02]  /*0560*/  UMOV UR5, 0x3bf921fb ;  /* 0x3bf921fb00057882 */ /* 0x000fc40000000000 */
[-C--:B--2---:R-:W-:Y:S02]  /*0570*/  @P0 SHF.L.W.U32.HI R0, R3, R4.reuse, R0 ;  /* 0x0000000403000219 */ /* 0x084fe40000010e00 */
[----:B---3--:R-:W-:Y:S02]  /*0580*/  @P0 SHF.L.W.U32.HI R3, R2, R4, R3 ;  /* 0x0000000402030219 */ /* 0x008fe40000010e03 */
[----:B------:R-:W-:Y:S02]  /*0590*/  ISETP.GE.AND P0, PT, R15, RZ, PT ;  /* 0x000000ff0f00720c */ /* 0x000fe40003f06270 */
[C---:B------:R-:W-:Y:S01]  /*05a0*/  SHF.L.W.U32.HI R2, R3.reuse, 0x2, R0 ;  /* 0x0000000203027819 */ /* 0x040fe20000010e00 */
[----:B------:R-:W-:-:S03]  /*05b0*/  IMAD.SHL.U32 R3, R3, 0x4, RZ ;  /* 0x0000000403037824 */ /* 0x000fc600078e00ff */
[----:B------:R-:W-:Y:S02]  /*05c0*/  SHF.R.S32.HI R4, RZ, 0x1f, R2 ;  /* 0x0000001fff047819 */ /* 0x000fe40000011402 */
[----:B------:R-:W-:Y:S02]  /*05d0*/  LOP3.LUT R15, R2, R15, RZ, 0x3c, !PT ;  /* 0x0000000f020f7212 */ /* 0x000fe400078e3cff */
[C---:B------:R-:W-:Y:S02]  /*05e0*/  LOP3.LUT R8, R4.reuse, R3, RZ, 0x3c, !PT ;  /* 0x0000000304087212 */ /* 0x040fe400078e3cff */
[----:B------:R-:W-:Y:S02]  /*05f0*/  LOP3.LUT R9, R4, R2, RZ, 0x3c, !PT ;  /* 0x0000000204097212 */ /* 0x000fe400078e3cff */
[----:B------:R-:W-:Y:S02]  /*0600*/  SHF.R.U32.HI R3, RZ, 0x1e, R0 ;  /* 0x0000001eff037819 */ /* 0x000fe40000011600 */
[----:B------:R-:W-:-:S02]  /*0610*/  ISETP.GE.AND P1, PT, R15, RZ, PT ;  /* 0x000000ff0f00720c */ /* 0x000fc40003f26270 */
[----:B------:R-:W2:Y:S01]  /*0620*/  I2F.F64.S64 R8, R8 ;  /* 0x0000000800087312 */ /* 0x000ea20000301c00 */
[----:B------:R-:W-:-:S05]  /*0630*/  LEA.HI R0, R2, R3, RZ, 0x1 ;  /* 0x0000000302007211 */ /* 0x000fca00078f08ff */
[----:B------:R-:W-:-:S04]  /*0640*/  IMAD.MOV R2, RZ, RZ, -R0 ;  /* 0x000000ffff027224 */ /* 0x000fc800078e0a00 */
[----:B------:R-:W-:Y:S01]  /*0650*/  @!P0 IMAD.MOV.U32 R0, RZ, RZ, R2 ;  /* 0x000000ffff008224 */ /* 0x000fe200078e0002 */
[----:B--2---:R-:W-:-:S10]  /*0660*/  DMUL R16, R8, UR4 ;  /* 0x0000000408107c28 */ /* 0x004fd40008000000 */
[----:B------:R-:W2:Y:S02]  /*0670*/  F2F.F32.F64 R16, R16 ;  /* 0x0000001000107310 */ /* 0x000ea40000301000 */
[----:B0-2---:R-:W-:-:S07]  /*0680*/  FSEL R2, -R16, R16, !P1 ;  /* 0x0000001010027208 */ /* 0x005fce0004800100 */
.L_x_4:
[----:B------:R-:W-:Y:S05]  /*0690*/  BSYNC.RECONVERGENT B0 ;  /* 0x0000000000007941 */ /* 0x000fea0003800200 */
.L_x_3:
[----:B------:R-:W-:Y:S01]  /*06a0*/  LOP3.LUT R6, R0, 0x1, RZ, 0xc0, !PT ;  /* 0x0000000100067812 */ /* 0x000fe200078ec0ff */
[----:B------:R-:W-:Y:S02]  /*06b0*/  IMAD.MOV.U32 R4, RZ, RZ, 0x37cbac00 ;  /* 0x37cbac00ff047424 */ /* 0x000fe400078e00ff */
[----:B------:R-:W-:Y:S01]  /*06c0*/  FMUL R3, R2, R2 ;  /* 0x0000000202037220 */ /* 0x000fe20000400000 */
[----:B------:R-:W-:Y:S01]  /*06d0*/  IMAD.MOV.U32 R9, RZ, RZ, 0x3effffff ;  /* 0x3effffffff097424 */ /* 0x000fe200078e00ff */
[----:B------:R-:W-:Y:S01]  /*06e0*/  ISETP.NE.U32.AND P0, PT, R6, 0x1, PT ;  /* 0x000000010600780c */ /* 0x000fe20003f05070 */
[----:B------:R-:W-:Y:S02]  /*06f0*/  IMAD.MOV.U32 R6, RZ, RZ, 0x3d2aaabb ;  /* 0x3d2aaabbff067424 */ /* 0x000fe400078e00ff */
[----:B------:R-:W-:Y:S01]  /*0700*/  FFMA R4, R3, R4, -0.0013887860113754868507 ;  /* 0xbab607ed03047423 */ /* 0x000fe20000000004 */
[----:B------:R-:W-:Y:S01]  /*0710*/  LOP3.LUT P1, RZ, R0, 0x2, RZ, 0xc0, !PT ;  /* 0x0000000200ff7812 */ /* 0x000fe2000782c0ff */
[----:B------:R-:W0:Y:S01]  /*0720*/  S2R R15, SR_CgaCtaId ;  /* 0x00000000000f7919 */ /* 0x000e220000008800 */
[----:B------:R-:W-:Y:S01]  /*0730*/  FSEL R9, -R9, -0.16666662693023681641, !P0 ;  /* 0xbe2aaaa809097808 */ /* 0x000fe20004000100 */
[----:B------:R-:W-:Y:S01]  /*0740*/  BSSY.RECONVERGENT B0, `(.L_x_6) ;  /* 0x0000011000007945 */ /* 0x000fe20003800200 */
[----:B------:R-:W-:-:S02]  /*0750*/  FSEL R4, R4, -0.00019574658654164522886, !P0 ;  /* 0xb94d415304047808 */ /* 0x000fc40004000000 */
[----:B------:R-:W-:Y:S02]  /*0760*/  FSEL R6, R6, 0.0083327032625675201416, !P0 ;  /* 0x3c0885e406067808 */ /* 0x000fe40004000000 */
[----:B------:R-:W-:Y:S02]  /*0770*/  FSEL R0, R2, 1, P0 ;  /* 0x3f80000002007808 */ /* 0x000fe40000000000 */
[----:B------:R-:W-:Y:S01]  /*0780*/  MOV R2, 0x400 ;  /* 0x0000040000027802 */ /* 0x000fe20000000f00 */
[----:B------:R-:W-:-:S04]  /*0790*/  FFMA R4, R3, R4, R6 ;  /* 0x0000000403047223 */ /* 0x000fc80000000006 */
[C---:B------:R-:W-:Y:S01]  /*07a0*/  FFMA R4, R3.reuse, R4, R9 ;  /* 0x0000000403047223 */ /* 0x040fe20000000009 */
[----:B------:R-:W-:-:S04]  /*07b0*/  FFMA R3, R3, R0, RZ ;  /* 0x0000000003037223 */ /* 0x000fc800000000ff */
[----:B------:R-:W-:Y:S01]  /*07c0*/  FFMA R3, R3, R4, R0 ;  /* 0x0000000403037223 */ /* 0x000fe20000000000 */
[----:B------:R-:W-:-:S03]  /*07d0*/  LEA R0, R12, R11, 0x2 ;  /* 0x0000000b0c007211 */ /* 0x000fc600078e10ff */
[----:B------:R-:W-:-:S05]  /*07e0*/  @P1 FADD R3, RZ, -R3 ;  /* 0x80000003ff031221 */ /* 0x000fca0000000000 */
[----:B------:R2:W-:Y:S01]  /*07f0*/  STS [R0], R3 ;  /* 0x0000000300007388 */ /* 0x0005e20000000800 */
[----:B0-----:R-:W-:-:S07]  /*0800*/  LEA R2, R15, R2, 0x18 ;  /* 0x000000020f027211 */ /* 0x001fce00078ec0ff */
.L_x_7:
[----:B------:R-:W0:Y:S02]  /*0810*/  LDS R8, [R2] ;  /* 0x0000000002087984 */ /* 0x000e240000000800 */
[----:B0-----:R-:W-:-:S05]  /*0820*/  FADD R9, R3, R8 ;  /* 0x0000000803097221 */ /* 0x001fca0000000000 */
[----:B------:R-:W0:Y:S02]  /*0830*/  ATOMS.CAST.SPIN P0, [R2], R8, R9 ;  /* 0x000000080200758d */ /* 0x000e240001800009 */
[----:B0-----:R-:W-:Y:S05]  /*0840*/  @!P0 BRA `(.L_x_7) ;  /* 0xfffffffc00f08947 */ /* 0x001fea000383ffff */
[----:B------:R-:W-:Y:S05]  /*0850*/  BSYNC.RECONVERGENT B0 ;  /* 0x0000000000007941 */ /* 0x000fea0003800200 */
.L_x_6:
[----:B------:R-:W2:Y:S01]  /*0860*/  LDCU UR4, c[0x0][0x388] ;  /* 0x00007100ff0477ac */ /* 0x000ea20008000800 */
[----:B-1----:R-:W-:Y:S02]  /*0870*/  IMAD.IADD R12, R10, 0x1, R12 ;  /* 0x000000010a0c7824 */ /* 0x002fe400078e020c */
[----:B--2---:R-:W-:-:S05]  /*0880*/  IMAD.U32 R0, RZ, RZ, UR4 ;  /* 0x00000004ff007e24 */ /* 0x004fca000f8e00ff */
[----:B------:R-:W-:-:S13]  /*0890*/  ISETP.GE.AND P0, PT, R12, R0, PT ;  /* 0x000000000c00720c */ /* 0x000fda0003f06270 */
[----:B------:R-:W-:Y:S05]  /*08a0*/  @!P0 BRA `(.L_x_8) ;  /* 0xfffffff800448947 */ /* 0x000fea000383ffff */
.L_x_0:
[----:B------:R-:W-:Y:S05]  /*08b0*/  WARPSYNC.ALL ;  /* 0x0000000000007948 */ /* 0x000fea0003800000 */
[----:B------:R-:W0:Y:S08]  /*08c0*/  S2UR UR5, SR_CgaCtaId ;  /* 0x00000000000579c3 */ /* 0x000e300000008800 */
[----:B------:R-:W-:Y:S06]  /*08d0*/  BAR.SYNC.DEFER_BLOCKING 0x0 ;  /* 0x0000000000007b1d */ /* 0x000fec0000010000 */
[----:B------:R-:W-:-:S02]  /*08e0*/  UMOV UR4, 0x400 ;  /* 0x0000040000047882 */ /* 0x000fc40000000000 */
[----:B0-----:R-:W-:-:S09]  /*08f0*/  ULEA UR4, UR5, UR4, 0x18 ;  /* 0x0000000405047291 */ /* 0x001fd2000f8ec0ff */
[----:B------:R-:W0:Y:S02]  /*0900*/  LDS R6, [UR4] ;  /* 0x00000004ff067984 */ /* 0x000e240008000800 */
[----:B0-----:R-:W-:-:S13]  /*0910*/  FSETP.GTU.AND P0, PT, R6, RZ, PT ;  /* 0x000000ff0600720b */ /* 0x001fda0003f0c000 */
[----:B------:R-:W-:Y:S05]  /*0920*/  @P0 BRA `(.L_x_9) ;  /* 0x0000000400580947 */ /* 0x000fea0003800000 */
[----:B------:R-:W0:Y:S01]  /*0930*/  LDC.64 R8, c[0x0][0x398] ;  /* 0x0000e600ff087b82 */ /* 0x000e220000000a00 */
[----:B------:R-:W1:Y:S01]  /*0940*/  LDCU UR8, c[0x0][0x390] ;  /* 0x00007200ff0877ac */ /* 0x000e620008000800 */
[----:B0-----:R-:W-:-:S06]  /*0950*/  IMAD.WIDE.U32 R8, R5, 0x4, R8 ;  /* 0x0000000405087825 */ /* 0x001fcc00078e0008 */
[----:B------:R0:W5:Y:S01]  /*0960*/  LDG.E.CONSTANT R9, desc[UR6][R8.64] ;  /* 0x0000000608097981 */ /* 0x000162000c1e9900 */
[----:B------:R-:W2:Y:S08]  /*0970*/  S2UR UR4, SR_CTAID.X ;  /* 0x00000000000479c3 */ /* 0x000eb00000002500 */
[----:B------:R-:W2:Y:S01]  /*0980*/  LDC R2, c[0x0][0x360] ;  /* 0x0000d800ff027b82 */ /* 0x000ea20000000800 */
[----:B------:R-:W3:Y:S01]  /*0990*/  LDCU UR5, c[0x0][0x370] ;  /* 0x00006e00ff0577ac */ /* 0x000ee20008000800 */
[----:B--2---:R-:W-:-:S02]  /*09a0*/  IMAD R3, R2, UR4, R7 ;  /* 0x0000000402037c24 */ /* 0x004fc4000f8e0207 */
[----:B---3--:R-:W-:-:S03]  /*09b0*/  IMAD R2, R2, UR5, RZ ;  /* 0x0000000502027c24 */ /* 0x008fc6000f8e02ff */
[----:B-1----:R-:W-:-:S13]  /*09c0*/  ISETP.GE.AND P0, PT, R3, UR8, PT ;  /* 0x0000000803007c0c */ /* 0x002fda000bf06270 */
[----:B0-----:R-:W-:Y:S05]  /*09d0*/  @P0 EXIT ;  /* 0x000000000000094d */ /* 0x001fea0003800000 */
[----:B------:R-:W0:Y:S01]  /*09e0*/  I2F.U32.RP R10, R2 ;  /* 0x00000002000a7306 */ /* 0x000e220000209000 */
[C---:B------:R-:W-:Y:S01]  /*09f0*/  IMAD.IADD R4, R2.reuse, 0x1, R3 ;  /* 0x0000000102047824 */ /* 0x040fe200078e0203 */
[----:B------:R-:W-:Y:S01]  /*0a00*/  ISETP.NE.U32.AND P2, PT, R2, RZ, PT ;  /* 0x000000ff0200720c */ /* 0x000fe20003f45070 */
[----:B------:R-:W-:Y:S01]  /*0a10*/  IMAD.MOV R13, RZ, RZ, -R2 ;  /* 0x000000ffff0d7224 */ /* 0x000fe200078e0a02 */
[----:B------:R-:W1:Y:S01]  /*0a20*/  LDCU UR4, c[0x0][0x38c] ;  /* 0x00007180ff0477ac */ /* 0x000e620008000800 */
[----:B------:R-:W-:Y:S01]  /*0a30*/  BSSY.RECONVERGENT B0, `(.L_x_10) ;  /* 0x0000029000007945 */ /* 0x000fe20003800200 */
[C---:B------:R-:W-:Y:S02]  /*0a40*/  ISETP.GE.AND P0, PT, R4.reuse, UR8, PT ;  /* 0x0000000804007c0c */ /* 0x040fe4000bf06270 */
[----:B------:R-:W-:Y:S02]  /*0a50*/  VIMNMX R11, PT, PT, R4, UR8, !PT ;  /* 0x00000008040b7c48 */ /* 0x000fe4000ffe0100 */
[----:B------:R-:W-:-:S02]  /*0a60*/  SEL R8, RZ, 0x1, P0 ;  /* 0x00000001ff087807 */ /* 0x000fc40000000000 */
[----:B-----5:R-:W-:Y:S02]  /*0a70*/  IADD3 R0, PT, PT, R9, -0x1, R0 ;  /* 0xffffffff09007810 */ /* 0x020fe40007ffe000 */
[----:B------:R-:W-:Y:S01]  /*0a80*/  IADD3 R11, PT, PT, R11, -R4, -R8 ;  /* 0x800000040b0b7210 */ /* 0x000fe20007ffe808 */
[----:B0-----:R-:W0:Y:S02]  /*0a90*/  MUFU.RCP R10, R10 ;  /* 0x0000000a000a7308 */ /* 0x001e240000001000 */
[----:B0-----:R-:W-:-:S06]  /*0aa0*/  VIADD R6, R10, 0xffffffe ;  /* 0x0ffffffe0a067836 */ /* 0x001fcc0000000000 */
[----:B------:R0:W2:Y:S02]  /*0ab0*/  F2I.FTZ.U32.TRUNC.NTZ R7, R6 ;  /* 0x0000000600077305 */ /* 0x0000a4000021f000 */
[----:B0-----:R-:W-:Y:S02]  /*0ac0*/  IMAD.MOV.U32 R6, RZ, RZ, RZ ;  /* 0x000000ffff067224 */ /* 0x001fe400078e00ff */
[----:B--2---:R-:W-:-:S04]  /*0ad0*/  IMAD R13, R13, R7, RZ ;  /* 0x000000070d0d7224 */ /* 0x004fc800078e02ff */
[----:B------:R-:W-:Y:S02]  /*0ae0*/  IMAD.HI.U32 R10, R7, R13, R6 ;  /* 0x0000000d070a7227 */ /* 0x000fe400078e0006 */
[----:B------:R-:W0:Y:S04]  /*0af0*/  LDC.64 R6, c[0x0][0x3a0] ;  /* 0x0000e800ff067b82 */ /* 0x000e280000000a00 */
[----:B------:R-:W-:-:S04]  /*0b00*/  IMAD.HI.U32 R13, R10, R11, RZ ;  /* 0x0000000b0a0d7227 */ /* 0x000fc800078e00ff */
[----:B------:R-:W-:-:S04]  /*0b10*/  IMAD.MOV R4, RZ, RZ, -R13 ;  /* 0x000000ffff047224 */ /* 0x000fc800078e0a0d */
[----:B------:R-:W-:-:S05]  /*0b20*/  IMAD R11, R2, R4, R11 ;  /* 0x00000004020b7224 */ /* 0x000fca00078e020b */
[----:B------:R-:W-:-:S13]  /*0b30*/  ISETP.GE.U32.AND P0, PT, R11, R2, PT ;  /* 0x000000020b00720c */ /* 0x000fda0003f06070 */
[----:B------:R-:W-:Y:S02]  /*0b40*/  @P0 IMAD.IADD R11, R11, 0x1, -R2 ;  /* 0x000000010b0b0824 */ /* 0x000fe400078e0a02 */
[----:B------:R-:W-:-:S03]  /*0b50*/  @P0 VIADD R13, R13, 0x1 ;  /* 0x000000010d0d0836 */ /* 0x000fc60000000000 */
[----:B------:R-:W-:-:S13]  /*0b60*/  ISETP.GE.U32.AND P1, PT, R11, R2, PT ;  /* 0x000000020b00720c */ /* 0x000fda0003f26070 */
[----:B------:R-:W-:Y:S02]  /*0b70*/  @P1 IADD3 R13, PT, PT, R13, 0x1, RZ ;  /* 0x000000010d0d1810 */ /* 0x000fe40007ffe0ff */
[----:B------:R-:W-:-:S05]  /*0b80*/  @!P2 LOP3.LUT R13, RZ, R2, RZ, 0x33, !PT ;  /* 0x00000002ff0da212 */ /* 0x000fca00078e33ff */
[----:B------:R-:W-:-:S05]  /*0b90*/  IMAD.IADD R4, R8, 0x1, R13 ;  /* 0x0000000108047824 */ /* 0x000fca00078e020d */
[C---:B------:R-:W-:Y:S02]  /*0ba0*/  LOP3.LUT R8, R4.reuse, 0x3, RZ, 0xc0, !PT ;  /* 0x0000000304087812 */ /* 0x040fe400078ec0ff */
[----:B------:R-:W-:Y:S02]  /*0bb0*/  ISETP.GE.U32.AND P0, PT, R4, 0x3, PT ;  /* 0x000000030400780c */ /* 0x000fe40003f06070 */
[----:B------:R-:W-:-:S13]  /*0bc0*/  ISETP.NE.AND P1, PT, R8, 0x3, PT ;  /* 0x000000030800780c */ /* 0x000fda0003f25270 */
[----:B01----:R-:W-:Y:S05]  /*0bd0*/  @!P1 BRA `(.L_x_11) ;  /* 0x0000000000389947 */ /* 0x003fea0003800000 */
[----:B------:R-:W0:Y:S01]  /*0be0*/  LDC R14, c[0x0][0x38c] ;  /* 0x0000e300ff0e7b82 */ /* 0x000e220000000800 */
[----:B------:R-:W-:Y:S02]  /*0bf0*/  VIADD R4, R4, 0x1 ;  /* 0x0000000104047836 */ /* 0x000fe40000000000 */
[----:B------:R-:W-:-:S03]  /*0c00*/  IMAD.MOV.U32 R12, RZ, RZ, RZ ;  /* 0x000000ffff0c7224 */ /* 0x000fc600078e00ff */
[----:B------:R-:W-:Y:S02]  /*0c10*/  LOP3.LUT R15, R4, 0x3, RZ, 0xc0, !PT ;  /* 0x00000003040f7812 */ /* 0x000fe400078ec0ff */
[----:B------:R-:W1:Y:S05]  /*0c20*/  LDC.64 R10, c[0x0][0x3a0] ;  /* 0x0000e800ff0a7b82 */ /* 0x000e6a0000000a00 */
.L_x_12:
[C---:B------:R-:W-:Y:S01]  /*0c30*/  ISETP.GE.AND P1, PT, R3.reuse, R0, PT ;  /* 0x000000000300720c */ /* 0x040fe20003f26270 */
[----:B0-2---:R-:W-:Y:S02]  /*0c40*/  IMAD R9, R3, R14, R5 ;  /* 0x0000000e03097224 */ /* 0x005fe400078e0205 */
[----:B------:R-:W-:Y:S01]  /*0c50*/  VIADD R12, R12, 0x1 ;  /* 0x000000010c0c7836 */ /* 0x000fe20000000000 */
[----:B------:R-:W-:Y:S01]  /*0c60*/  FSEL R13, RZ, +QNAN , P1 ;  /* 0x7fc00000ff0d7808 */ /* 0x000fe20000800000 */
[----:B-1----:R-:W-:-:S03]  /*0c70*/  IMAD.WIDE R8, R9, 0x4, R10 ;  /* 0x0000000409087825 */ /* 0x002fc600078e020a */
[----:B------:R-:W-:Y:S01]  /*0c80*/  ISETP.NE.AND P1, PT, R12, R15, PT ;  /* 0x0000000f0c00720c */ /* 0x000fe20003f25270 */
[----:B------:R-:W-:Y:S01]  /*0c90*/  IMAD.IADD R3, R2, 0x1, R3 ;  /* 0x0000000102037824 */ /* 0x000fe200078e0203 */
[----:B------:R2:W-:Y:S11]  /*0ca0*/  STG.E desc[UR6][R8.64], R13 ;  /* 0x0000000d08007986 */ /* 0x0005f6000c101906 */
[----:B------:R-:W-:Y:S05]  /*0cb0*/  @P1 BRA `(.L_x_12) ;  /* 0xfffffffc00dc1947 */ /* 0x000fea000383ffff */
.L_x_11:
[----:B------:R-:W-:Y:S05]  /*0cc0*/  BSYNC.RECONVERGENT B0 ;  /* 0x0000000000007941 */ /* 0x000fea0003800200 */
.L_x_10:
[----:B------:R-:W-:Y:S05]  /*0cd0*/  @!P0 EXIT ;  /* 0x000000000000894d */ /* 0x000fea0003800000 */
.L_x_13:
[C---:B------:R-:W-:Y:S01]  /*0ce0*/  IMAD.IADD R11, R2.reuse, 0x1, R3 ;  /* 0x00000001020b7824 */ /* 0x040fe200078e0203 */
[CC--:B------:R-:W-:Y:S01]  /*0cf0*/  ISETP.GE.AND P1, PT, R3.reuse, R0.reuse, PT ;  /* 0x000000000300720c */ /* 0x0c0fe20003f26270 */
[----:B--2---:R-:W-:Y:S02]  /*0d00*/  IMAD R9, R3, UR4, R5 ;  /* 0x0000000403097c24 */ /* 0x004fe4000f8e0205 */
[C---:B------:R-:W-:Y:S01]  /*0d10*/  IMAD.IADD R3, R2.reuse, 0x1, R11 ;  /* 0x0000000102037824 */ /* 0x040fe200078e020b */
[CC--:B------:R-:W-:Y:S01]  /*0d20*/  ISETP.GE.AND P0, PT, R11.reuse, R0.reuse, PT ;  /* 0x000000000b00720c */ /* 0x0c0fe20003f06270 */
[----:B------:R-:W-:Y:S01]  /*0d30*/  IMAD R11, R11, UR4, R5 ;  /* 0x000000040b0b7c24 */ /* 0x000fe2000f8e0205 */
[----:B------:R-:W-:Y:S01]  /*0d40*/  FSEL R25, RZ, +QNAN , P1 ;  /* 0x7fc00000ff197808 */ /* 0x000fe20000800000 */
[----:B------:R-:W-:Y:S01]  /*0d50*/  IMAD.IADD R21, R2, 0x1, R3 ;  /* 0x0000000102157824 */ /* 0x000fe200078e0203 */
[CC--:B------:R-:W-:Y:S01]  /*0d60*/  ISETP.GE.AND P1, PT, R3.reuse, R0.reuse, PT ;  /* 0x000000000300720c */ /* 0x0c0fe20003f26270 */
[--C-:B------:R-:W-:Y:S01]  /*0d70*/  IMAD R13, R3, UR4, R5.reuse ;  /* 0x00000004030d7c24 */ /* 0x100fe2000f8e0205 */
[----:B------:R-:W-:Y:S01]  /*0d80*/  FSEL R17, RZ, +QNAN , P0 ;  /* 0x7fc00000ff117808 */ /* 0x000fe20000000000 */
[C---:B------:R-:W-:Y:S01]  /*0d90*/  IMAD R15, R21.reuse, UR4, R5 ;  /* 0x00000004150f7c24 */ /* 0x040fe2000f8e0205 */
[----:B------:R-:W-:Y:S01]  /*0da0*/  ISETP.GE.AND P0, PT, R21, R0, PT ;  /* 0x000000001500720c */ /* 0x000fe20003f06270 */
[----:B------:R-:W-:Y:S01]  /*0db0*/  IMAD.WIDE R8, R9, 0x4, R6 ;  /* 0x0000000409087825 */ /* 0x000fe200078e0206 */
[----:B------:R-:W-:-:S02]  /*0dc0*/  FSEL R19, RZ, +QNAN , P1 ;  /* 0x7fc00000ff137808 */ /* 0x000fc40000800000 */
[----:B------:R-:W-:Y:S01]  /*0dd0*/  FSEL R23, RZ, +QNAN , P0 ;  /* 0x7fc00000ff177808 */ /* 0x000fe20000000000 */
[--C-:B------:R-:W-:Y:S01]  /*0de0*/  IMAD.WIDE R10, R11, 0x4, R6.reuse ;  /* 0x000000040b0a7825 */ /* 0x100fe200078e0206 */
[----:B------:R0:W-:Y:S03]  /*0df0*/  STG.E desc[UR6][R8.64], R25 ;  /* 0x0000001908007986 */ /* 0x0001e6000c101906 */
[--C-:B------:R-:W-:Y:S01]  /*0e00*/  IMAD.WIDE R12, R13, 0x4, R6.reuse ;  /* 0x000000040d0c7825 */ /* 0x100fe200078e0206 */
[----:B------:R0:W-:Y:S03]  /*0e10*/  STG.E desc[UR6][R10.64], R17 ;  /* 0x000000110a007986 */ /* 0x0001e6000c101906 */
[----:B------:R-:W-:Y:S01]  /*0e20*/  IMAD.WIDE R14, R15, 0x4, R6 ;  /* 0x000000040f0e7825 */ /* 0x000fe200078e0206 */
[----:B------:R0:W-:Y:S03]  /*0e30*/  STG.E desc[UR6][R12.64], R19 ;  /* 0x000000130c007986 */ /* 0x0001e6000c101906 */
[----:B------:R-:W-:Y:S01]  /*0e40*/  IMAD.IADD R3, R2, 0x1, R21 ;  /* 0x0000000102037824 */ /* 0x000fe200078e0215 */
[----:B------:R0:W-:Y:S04]  /*0e50*/  STG.E desc[UR6][R14.64], R23 ;  /* 0x000000170e007986 */ /* 0x0001e8000c101906 */
[----:B------:R-:W-:-:S13]  /*0e60*/  ISETP.GE.AND P0, PT, R3, UR8, PT ;  /* 0x0000000803007c0c */ /* 0x000fda000bf06270 */
[----:B0-----:R-:W-:Y:S05]  /*0e70*/  @!P0 BRA `(.L_x_13) ;  /* 0xfffffffc00988947 */ /* 0x001fea000383ffff */
[----:B------:R-:W-:Y:S05]  /*0e80*/  EXIT ;  /* 0x000000000000794d */ /* 0x000fea0003800000 */
.L_x_9:
[----:B------:R-:W0:Y:S01]  /*0e90*/  S2UR UR4, SR_CTAID.X ;  /* 0x00000000000479c3 */ /* 0x000e220000002500 */
[----:B------:R-:W1:Y:S07]  /*0ea0*/  LDCU UR5, c[0x0][0x390] ;  /* 0x00007200ff0577ac */ /* 0x000e6e0008000800 */
[----:B------:R-:W0:Y:S02]  /*0eb0*/  LDC R8, c[0x0][0x360] ;  /* 0x0000d800ff087b82 */ /* 0x000e240000000800 */
[----:B0-----:R-:W-:-:S05]  /*0ec0*/  IMAD R4, R8, UR4, R7 ;  /* 0x0000000408047c24 */ /* 0x001fca000f8e0207 */
[----:B-1----:R-:W-:-:S13]  /*0ed0*/  ISETP.GE.AND P0, PT, R4, UR5, PT ;  /* 0x0000000504007c0c */ /* 0x002fda000bf06270 */
[----:B------:R-:W-:Y:S05]  /*0ee0*/  @P0 EXIT ;  /* 0x000000000000094d */ /* 0x000fea0003800000 */
[----:B------:R-:W0:Y:S02]  /*0ef0*/  LDC.64 R2, c[0x0][0x398] ;  /* 0x0000e600ff027b82 */ /* 0x000e240000000a00 */
[----:B0-----:R-:W-:-:S05]  /*0f00*/  IMAD.WIDE.U32 R2, R5, 0x4, R2 ;  /* 0x0000000405027825 */ /* 0x001fca00078e0002 */
[----:B------:R0:W5:Y:S01]  /*0f10*/  LDG.E.CONSTANT R17, desc[UR6][R2.64] ;  /* 0x0000000602117981 */ /* 0x000162000c1e9900 */
[----:B------:R-:W-:Y:S01]  /*0f20*/  IADD3 R0, PT, PT, R6, 0x1800000, RZ ;  /* 0x0180000006007810 */ /* 0x000fe20007ffe0ff */
[----:B------:R-:W1:Y:S03]  /*0f30*/  LDCU UR4, c[0x0][0x370] ;  /* 0x00006e00ff0477ac */ /* 0x000e660008000800 */
[----:B------:R-:W-:-:S04]  /*0f40*/  LOP3.LUT R0, R0, 0x7f800000, RZ, 0xc0, !PT ;  /* 0x7f80000000007812 */ /* 0x000fc800078ec0ff */
[----:B------:R-:W-:Y:S01]  /*0f50*/  ISETP.GT.U32.AND P0, PT, R0, 0x1ffffff, PT ;  /* 0x01ffffff0000780c */ /* 0x000fe20003f04070 */
[----:B-1----:R-:W-:-:S12]  /*0f60*/  IMAD R7, R8, UR4, RZ ;  /* 0x0000000408077c24 */ /* 0x002fd8000f8e02ff */
[----:B0-----:R-:W-:Y:S05]  /*0f70*/  @P0 BRA `(.L_x_14) ;  /* 0x00000000000c0947 */ /* 0x001fea0003800000 */
[----:B------:R-:W-:-:S07]  /*0f80*/  MOV R2, 0xfa0 ;  /* 0x00000fa000027802 */ /* 0x000fce0000000f00 */
[----:B-----5:R-:W-:Y:S05]  /*0f90*/  CALL.REL.NOINC `($__internal_0_$__cuda_sm20_rcp_rn_f32_slowpath) ;  /* 0x0000000400587944 */ /* 0x020fea0003c00000 */
[----:B------:R-:W-:Y:S05]  /*0fa0*/  BRA `(.L_x_15) ;  /* 0x0000000000107947 */ /* 0x000fea0003800000 */
.L_x_14:
[----:B------:R-:W0:Y:S02]  /*0fb0*/  MUFU.RCP R3, R6 ;  /* 0x0000000600037308 */ /* 0x000e240000001000 */
[----:B0-----:R-:W-:-:S04]  /*0fc0*/  FFMA R0, R6, R3, -1 ;  /* 0xbf80000006007423 */ /* 0x001fc80000000003 */
[----:B------:R-:W-:-:S04]  /*0fd0*/  FADD.FTZ R0, -R0, -RZ ;  /* 0x800000ff00007221 */ /* 0x000fc80000010100 */
[----:B------:R-:W-:-:S07]  /*0fe0*/  FFMA R18, R3, R0, R3 ;  /* 0x0000000003127223 */ /* 0x000fce0000000003 */
.L_x_15:
[----:B------:R-:W0:Y:S02]  /*0ff0*/  LDC R0, c[0x0][0x388] ;  /* 0x0000e200ff007b82 */ /* 0x000e240000000800 */
[----:B0-----:R-:W-:Y:S02]  /*1000*/  VIMNMX R14, PT, PT, R0, 0x1, !PT ;  /* 0x00000001000e7848 */ /* 0x001fe40007fe0100 */
[----:B-----5:R-:W-:Y:S02]  /*1010*/  IADD3 R17, PT, PT, R17, -0x1, R0 ;  /* 0xffffffff11117810 */ /* 0x020fe40007ffe000 */
[C---:B------:R-:W-:Y:S02]  /*1020*/  LOP3.LUT R16, R14.reuse, 0x7ffffffc, RZ, 0xc0, !PT ;  /* 0x7ffffffc0e107812 */ /* 0x040fe400078ec0ff */
[----:B------:R-:W-:-:S03]  /*1030*/  LOP3.LUT R14, R14, 0x3, RZ, 0xc0, !PT ;  /* 0x000000030e0e7812 */ /* 0x000fc600078ec0ff */
[----:B------:R-:W-:-:S07]  /*1040*/  IMAD.MOV R6, RZ, RZ, -R16 ;  /* 0x000000ffff067224 */ /* 0x000fce00078e0a10 */
.L_x_21:
[----:B------:R-:W-:Y:S01]  /*1050*/  ISETP.GE.AND P0, PT, R4, R17, PT ;  /* 0x000000110400720c */ /* 0x000fe20003f06270 */
[----:B0-----:R-:W0:Y:S01]  /*1060*/  LDC R0, c[0x0][0x38c] ;  /* 0x0000e300ff007b82 */ /* 0x001e220000000800 */
[----:B------:R-:W-:Y:S11]  /*1070*/  BSSY.RECONVERGENT B0, `(.L_x_16) ;  /* 0x0000043000007945 */ /* 0x000ff60003800200 */
[----:B-1----:R-:W1:Y:S01]  /*1080*/  @!P0 LDC.64 R2, c[0x0][0x3a0] ;  /* 0x0000e800ff028b82 */ /* 0x002e620000000a00 */
[----:B------:R-:W-:-:S02]  /*1090*/  @!P0 IMAD.MOV.U32 R9, RZ, RZ, 0x7fc00000 ;  /* 0x7fc00000ff098424 */ /* 0x000fc400078e00ff */
[----:B0-----:R-:W-:-:S04]  /*10a0*/  IMAD R27, R4, R0, R5 ;  /* 0x00000000041b7224 */ /* 0x001fc800078e0205 */
[----:B-1----:R-:W-:-:S05]  /*10b0*/  @!P0 IMAD.WIDE R2, R27, 0x4, R2 ;  /* 0x000000041b028825 */ /* 0x002fca00078e0202 */
[----:B------:R0:W-:Y:S01]  /*10c0*/  @!P0 STG.E desc[UR6][R2.64], R9 ;  /* 0x0000000902008986 */ /* 0x0001e2000c101906 */
[----:B------:R-:W-:Y:S05]  /*10d0*/  @!P0 BRA `(.L_x_17) ;  /* 0x0000000000f08947 */ /* 0x000fea0003800000 */
[----:B------:R-:W1:Y:S01]  /*10e0*/  LDC R19, c[0x0][0x388] ;  /* 0x0000e200ff137b82 */ /* 0x000e620000000800 */
[----:B------:R-:W-:Y:S02]  /*10f0*/  IMAD.MOV.U32 R15, RZ, RZ, RZ ;  /* 0x000000ffff0f7224 */ /* 0x000fe400078e00ff */
[----:B------:R-:W-:Y:S01]  /*1100*/  IMAD.MOV.U32 R8, RZ, RZ, RZ ;  /* 0x000000ffff087224 */ /* 0x000fe200078e00ff */
[----:B-1----:R-:W-:Y:S02]  /*1110*/  ISETP.GE.AND P0, PT, R19, 0x4, PT ;  /* 0x000000041300780c */ /* 0x002fe40003f06270 */
[----:B------:R-:W-:-:S11]  /*1120*/  IADD3 R19, PT, PT, R4, 0x1, -R19 ;  /* 0x0000000104137810 */ /* 0x000fd60007ffe813 */
[----:B------:R-:W-:Y:S05]  /*1130*/  @!P0 BRA `(.L_x_18) ;  /* 0x00000000006c8947 */ /* 0x000fea0003800000 */
[----:B------:R-:W1:Y:S01]  /*1140*/  S2UR UR5, SR_CgaCtaId ;  /* 0x00000000000579c3 */ /* 0x000e620000008800 */
[----:B------:R-:W-:Y:S01]  /*1150*/  UMOV UR4, 0x400 ;  /* 0x0000040000047882 */ /* 0x000fe20000000000 */
[----:B------:R-:W-:Y:S01]  /*1160*/  IMAD R29, R19, R0, R5 ;  /* 0x00000000131d7224 */ /* 0x000fe200078e0205 */
[----:B------:R-:W-:Y:S01]  /*1170*/  UIADD3 UR4, UPT, UPT, UR4, 0x10, URZ ;  /* 0x0000001004047890 */ /* 0x000fe2000fffe0ff */
[----:B------:R-:W-:Y:S02]  /*1180*/  IMAD.MOV.U32 R15, RZ, RZ, RZ ;  /* 0x000000ffff0f7224 */ /* 0x000fe400078e00ff */
[----:B------:R-:W-:Y:S02]  /*1190*/  IMAD.MOV.U32 R26, RZ, RZ, R6 ;  /* 0x000000ffff1a7224 */ /* 0x000fe400078e0006 */
[----:B0-----:R-:W0:Y:S01]  /*11a0*/  LDC.64 R2, c[0x0][0x380] ;  /* 0x0000e000ff027b82 */ /* 0x001e220000000a00 */
[----:B-1----:R-:W-:-:S12]  /*11b0*/  ULEA UR4, UR5, UR4, 0x18 ;  /* 0x0000000405047291 */ /* 0x002fd8000f8ec0ff */
.L_x_19:
[----:B0-----:R-:W-:Y:S01]  /*11c0*/  IMAD.WIDE R20, R29, 0x4, R2 ;  /* 0x000000041d147825 */ /* 0x001fe200078e0202 */
[----:B------:R-:W0:Y:S03]  /*11d0*/  LDS.128 R8, [UR4] ;  /* 0x00000004ff087984 */ /* 0x000e260008000c00 */
[C---:B------:R-:W-:Y:S02]  /*11e0*/  IMAD.WIDE R12, R0.reuse, 0x4, R20 ;  /* 0x00000004000c7825 */ /* 0x040fe400078e0214 */
[----:B------:R-:W0:Y:S02]  /*11f0*/  LDG.E.CONSTANT R20, desc[UR6][R20.64] ;  /* 0x0000000614147981 */ /* 0x000e24000c1e9900 */
[C---:B------:R-:W-:Y:S02]  /*1200*/  IMAD.WIDE R22, R0.reuse, 0x4, R12 ;  /* 0x0000000400167825 */ /* 0x040fe400078e020c */
[----:B------:R-:W2:Y:S02]  /*1210*/  LDG.E.CONSTANT R12, desc[UR6][R12.64] ;  /* 0x000000060c0c7981 */ /* 0x000ea4000c1e9900 */
[----:B------:R-:W-:-:S02]  /*1220*/  IMAD.WIDE R24, R0, 0x4, R22 ;  /* 0x0000000400187825 */ /* 0x000fc400078e0216 */
[----:B------:R-:W3:Y:S04]  /*1230*/  LDG.E.CONSTANT R28, desc[UR6][R22.64] ;  /* 0x00000006161c7981 */ /* 0x000ee8000c1e9900 */
[----:B------:R-:W4:Y:S01]  /*1240*/  LDG.E.CONSTANT R24, desc[UR6][R24.64] ;  /* 0x0000000618187981 */ /* 0x000f22000c1e9900 */
[----:B------:R-:W-:Y:S01]  /*1250*/  VIADD R26, R26, 0x4 ;  /* 0x000000041a1a7836 */ /* 0x000fe20000000000 */
[----:B------:R-:W-:Y:S01]  /*1260*/  UIADD3 UR4, UPT, UPT, UR4, 0x10, URZ ;  /* 0x0000001004047890 */ /* 0x000fe2000fffe0ff */
[----:B------:R-:W-:-:S03]  /*1270*/  IMAD R29, R0, 0x4, R29 ;  /* 0x00000004001d7824 */ /* 0x000fc600078e021d */
[----:B------:R-:W-:Y:S01]  /*1280*/  ISETP.NE.AND P0, PT, R26, RZ, PT ;  /* 0x000000ff1a00720c */ /* 0x000fe20003f05270 */
[----:B0-----:R-:W-:-:S04]  /*1290*/  FFMA R8, R20, R8, R15 ;  /* 0x0000000814087223 */ /* 0x001fc8000000000f */
[----:B--2---:R-:W-:-:S04]  /*12a0*/  FFMA R9, R9, R12, R8 ;  /* 0x0000000c09097223 */ /* 0x004fc80000000008 */
[----:B---3--:R-:W-:-:S04]  /*12b0*/  FFMA R10, R10, R28, R9 ;  /* 0x0000001c0a0a7223 */ /* 0x008fc80000000009 */
[----:B----4-:R-:W-:Y:S01]  /*12c0*/  FFMA R15, R11, R24, R10 ;  /* 0x000000180b0f7223 */ /* 0x010fe2000000000a */
[----:B------:R-:W-:Y:S06]  /*12d0*/  @P0 BRA `(.L_x_19) ;  /* 0xfffffffc00b80947 */ /* 0x000fec000383ffff */
[----:B------:R-:W-:-:S07]  /*12e0*/  IMAD.MOV.U32 R8, RZ, RZ, R16 ;  /* 0x000000ffff087224 */ /* 0x000fce00078e0010 */
.L_x_18:
[----:B0-----:R-:W0:Y:S01]  /*12f0*/  LDC.64 R2, c[0x0][0x3a0] ;  /* 0x0000e800ff027b82 */ /* 0x001e220000000a00 */
[----:B------:R-:W-:Y:S01]  /*1300*/  ISETP.NE.AND P0, PT, R14, RZ, PT ;  /* 0x000000ff0e00720c */ /* 0x000fe20003f05270 */
[----:B0-----:R-:W-:-:S12]  /*1310*/  IMAD.WIDE R2, R27, 0x4, R2 ;  /* 0x000000041b027825 */ /* 0x001fd800078e0202 */
[----:B------:R-:W-:Y:S05]  /*1320*/  @!P0 BRA `(.L_x_20) ;  /* 0x0000000000548947 */ /* 0x000fea0003800000 */
[----:B------:R-:W0:Y:S01]  /*1330*/  LDC.64 R12, c[0x0][0x380] ;  /* 0x0000e000ff0c7b82 */ /* 0x000e220000000a00 */
[----:B------:R-:W-:-:S05]  /*1340*/  IADD3 R19, PT, PT, R19, R8, RZ ;  /* 0x0000000813137210 */ /* 0x000fca0007ffe0ff */
[----:B------:R-:W-:-:S04]  /*1350*/  IMAD R19, R19, R0, R5 ;  /* 0x0000000013137224 */ /* 0x000fc800078e0205 */
[----:B0-----:R-:W-:-:S05]  /*1360*/  IMAD.WIDE R12, R19, 0x4, R12 ;  /* 0x00000004130c7825 */ /* 0x001fca00078e020c */
[----:B------:R-:W2:Y:S01]  /*1370*/  LDG.E.CONSTANT R20, desc[UR6][R12.64] ;  /* 0x000000060c147981 */ /* 0x000ea2000c1e9900 */
[----:B------:R-:W-:Y:S02]  /*1380*/  MOV R9, 0x400 ;  /* 0x0000040000097802 */ /* 0x000fe40000000f00 */
[----:B------:R-:W-:Y:S01]  /*1390*/  ISETP.NE.AND P0, PT, R14, 0x1, PT ;  /* 0x000000010e00780c */ /* 0x000fe20003f05270 */
[----:B------:R-:W0:Y:S02]  /*13a0*/  S2R R10, SR_CgaCtaId ;  /* 0x00000000000a7919 */ /* 0x000e240000008800 */
[----:B------:R-:W-:-:S05]  /*13b0*/  VIADD R9, R9, 0x10 ;  /* 0x0000001009097836 */ /* 0x000fca0000000000 */
[----:B0-----:R-:W-:-:S05]  /*13c0*/  LEA R9, R10, R9, 0x18 ;  /* 0x000000090a097211 */ /* 0x001fca00078ec0ff */
[----:B------:R-:W-:-:S06]  /*13d0*/  IMAD R8, R8, 0x4, R9 ;  /* 0x0000000408087824 */ /* 0x000fcc00078e0209 */
[----:B------:R-:W2:Y:S02]  /*13e0*/  LDS.128 R8, [R8] ;  /* 0x0000000008087984 */ /* 0x000ea40000000c00 */
[----:B--2---:R-:W-:Y:S01]  /*13f0*/  FFMA R15, R20, R8, R15 ;  /* 0x00000008140f7223 */ /* 0x004fe2000000000f */
[----:B------:R-:W-:Y:S06]  /*1400*/  @!P0 BRA `(.L_x_20) ;  /* 0x00000000001c8947 */ /* 0x000fec0003800000 */
[----:B------:R-:W-:Y:S01]  /*1410*/  ISETP.NE.AND P0, PT, R14, 0x2, PT ;  /* 0x000000020e00780c */ /* 0x000fe20003f05270 */
[----:B------:R-:W-:-:S12]  /*1420*/  IMAD.WIDE R12, R0, 0x4, R12 ;  /* 0x00000004000c7825 */ /* 0x000fd800078e020c */
[----:B------:R-:W-:Y:S02]  /*1430*/  @P0 IMAD.WIDE R20, R0, 0x4, R12 ;  /* 0x0000000400140825 */ /* 0x000fe400078e020c */
[----:B------:R-:W2:Y:S04]  /*1440*/  LDG.E.CONSTANT R12, desc[UR6][R12.64] ;  /* 0x000000060c0c7981 */ /* 0x000ea8000c1e9900 */
[----:B------:R-:W3:Y:S01]  /*1450*/  @P0 LDG.E.CONSTANT R20, desc[UR6][R20.64] ;  /* 0x0000000614140981 */ /* 0x000ee2000c1e9900 */
[----:B--2---:R-:W-:-:S04]  /*1460*/  FFMA R15, R12, R9, R15 ;  /* 0x000000090c0f7223 */ /* 0x004fc8000000000f */
[----:B---3--:R-:W-:-:S07]  /*1470*/  @P0 FFMA R15, R20, R10, R15 ;  /* 0x0000000a140f0223 */ /* 0x008fce000000000f */
.L_x_20:
[----:B------:R-:W-:-:S05]  /*1480*/  FMUL R15, R15, R18 ;  /* 0x000000120f0f7220 */ /* 0x000fca0000400000 */
[----:B------:R1:W-:Y:S02]  /*1490*/  STG.E desc[UR6][R2.64], R15 ;  /* 0x0000000f02007986 */ /* 0x0003e4000c101906 */
.L_x_17:
[----:B------:R-:W-:Y:S05]  /*14a0*/  BSYNC.RECONVERGENT B0 ;  /* 0x0000000000007941 */ /* 0x000fea0003800200 */
.L_x_16:
[----:B------:R-:W2:Y:S01]  /*14b0*/  LDCU UR4, c[0x0][0x390] ;  /* 0x00007200ff0477ac */ /* 0x000ea20008000800 */
[----:B------:R-:W-:-:S05]  /*14c0*/  IMAD.IADD R4, R7, 0x1, R4 ;  /* 0x0000000107047824 */ /* 0x000fca00078e0204 */
[----:B--2---:R-:W-:-:S13]  /*14d0*/  ISETP.GE.AND P0, PT, R4, UR4, PT ;  /* 0x0000000404007c0c */ /* 0x004fda000bf06270 */
[----:B------:R-:W-:Y:S05]  /*14e0*/  @!P0 BRA `(.L_x_21) ;  /* 0xfffffff800d88947 */ /* 0x000fea000383ffff */
[----:B------:R-:W-:Y:S05]  /*14f0*/  EXIT ;  /* 0x000000000000794d */ /* 0x000fea0003800000 */
        .weak           $__internal_0_$__cuda_sm20_rcp_rn_f32_slowpath
        .type           $__internal_0_$__cuda_sm20_rcp_rn_f32_slowpath,@function
        .size           $__internal_0_$__cuda_sm20_rcp_rn_f32_slowpath,($__internal_1_$__cuda_sm3x_div_rn_noftz_f32_slowpath - $__internal_0_$__cuda_sm20_rcp_rn_f32_slowpath)
$__internal_0_$__cuda_sm20_rcp_rn_f32_slowpath:
[----:B------:R-:W-:-:S05]  /*1500*/  IMAD.SHL.U32 R0, R6, 0x2, RZ ;  /* 0x0000000206007824 */ /* 0x000fca00078e00ff */
[----:B------:R-:W-:Y:S01]  /*1510*/  SHF.R.U32.HI R3, RZ, 0x18, R0 ;  /* 0x00000018ff037819 */ /* 0x000fe20000011600 */
[----:B------:R-:W-:-:S03]  /*1520*/  IMAD.MOV.U32 R0, RZ, RZ, R6 ;  /* 0x000000ffff007224 */ /* 0x000fc600078e0006 */
[----:B------:R-:W-:-:S13]  /*1530*/  ISETP.NE.U32.AND P0, PT, R3, RZ, PT ;  /* 0x000000ff0300720c */ /* 0x000fda0003f05070 */
[----:B------:R-:W-:Y:S05]  /*1540*/  @P0 BRA `(.L_x_22) ;  /* 0x00000000002c0947 */ /* 0x000fea0003800000 */
[----:B------:R-:W-:-:S05]  /*1550*/  IMAD.SHL.U32 R3, R0, 0x2, RZ ;  /* 0x0000000200037824 */ /* 0x000fca00078e00ff */
[----:B------:R-:W-:-:S13]  /*1560*/  ISETP.NE.AND P0, PT, R3, RZ, PT ;  /* 0x000000ff0300720c */ /* 0x000fda0003f05270 */
[----:B------:R2:W3:Y:S01]  /*1570*/  @!P0 MUFU.RCP R3, R0 ;  /* 0x0000000000038308 */ /* 0x0004e20000001000 */
[----:B------:R-:W-:Y:S05]  /*1580*/  @!P0 BRA `(.L_x_23) ;  /* 0x0000000000a48947 */ /* 0x000fea0003800000 */
[----:B------:R-:W-:-:S04]  /*1590*/  FFMA R6, R0, 1.84467440737095516160e+19, RZ ;  /* 0x5f80000000067823 */ /* 0x000fc800000000ff */
[----:B---3--:R-:W2:Y:S02]  /*15a0*/  MUFU.RCP R3, R6 ;  /* 0x0000000600037308 */ /* 0x008ea40000001000 */
[----:B--2---:R-:W-:-:S04]  /*15b0*/  FFMA R0, R6, R3, -1 ;  /* 0xbf80000006007423 */ /* 0x004fc80000000003 */
[----:B------:R-:W-:-:S04]  /*15c0*/  FADD.FTZ R0, -R0, -RZ ;  /* 0x800000ff00007221 */ /* 0x000fc80000010100 */
[----:B------:R-:W-:-:S04]  /*15d0*/  FFMA R0, R3, R0, R3 ;  /* 0x0000000003007223 */ /* 0x000fc80000000003 */
[----:B------:R-:W-:Y:S01]  /*15e0*/  FFMA R3, R0, 1.84467440737095516160e+19, RZ ;  /* 0x5f80000000037823 */ /* 0x000fe200000000ff */
[----:B------:R-:W-:Y:S06]  /*15f0*/  BRA `(.L_x_23) ;  /* 0x0000000000887947 */ /* 0x000fec0003800000 */
.L_x_22:
[----:B------:R-:W-:-:S05]  /*1600*/  VIADD R6, R3, 0xffffff03 ;  /* 0xffffff0303067836 */ /* 0x000fca0000000000 */
[----:B------:R-:W-:-:S13]  /*1610*/  ISETP.GT.U32.AND P0, PT, R6, 0x1, PT ;  /* 0x000000010600780c */ /* 0x000fda0003f04070 */
[----:B------:R-:W-:Y:S05]  /*1620*/  @P0 BRA `(.L_x_24) ;  /* 0x0000000000780947 */ /* 0x000fea0003800000 */
[----:B------:R-:W-:Y:S01]  /*1630*/  LOP3.LUT R8, R0, 0x7fffff, RZ, 0xc0, !PT ;  /* 0x007fffff00087812 */ /* 0x000fe200078ec0ff */
[----:B------:R-:W-:-:S03]  /*1640*/  IMAD.MOV.U32 R13, RZ, RZ, 0x3 ;  /* 0x00000003ff0d7424 */ /* 0x000fc600078e00ff */
[----:B------:R-:W-:Y:S02]  /*1650*/  LOP3.LUT R8, R8, 0x3f800000, RZ, 0xfc, !PT ;  /* 0x3f80000008087812 */ /* 0x000fe400078efcff */
[----:B------:R-:W-:Y:S02]  /*1660*/  SHF.L.U32 R12, R13, R6, RZ ;  /* 0x000000060d0c7219 */ /* 0x000fe400000006ff */
[----:B------:R-:W0:Y:S02]  /*1670*/  MUFU.RCP R9, R8 ;  /* 0x0000000800097308 */ /* 0x000e240000001000 */
[----:B0-----:R-:W-:-:S04]  /*1680*/  FFMA R10, R8, R9, -1 ;  /* 0xbf800000080a7423 */ /* 0x001fc80000000009 */
[----:B------:R-:W-:-:S04]  /*1690*/  FADD.FTZ R10, -R10, -RZ ;  /* 0x800000ff0a0a7221 */ /* 0x000fc80000010100 */
[CCC-:B------:R-:W-:Y:S01]  /*16a0*/  FFMA.RM R11, R9.reuse, R10.reuse, R9.reuse ;  /* 0x0000000a090b7223 */ /* 0x1c0fe20000004009 */
[----:B------:R-:W-:-:S04]  /*16b0*/  FFMA.RP R10, R9, R10, R9 ;  /* 0x0000000a090a7223 */ /* 0x000fc80000008009 */
[C---:B------:R-:W-:Y:S02]  /*16c0*/  LOP3.LUT R9, R11.reuse, 0x7fffff, RZ, 0xc0, !PT ;  /* 0x007fffff0b097812 */ /* 0x040fe400078ec0ff */
[----:B------:R-:W-:Y:S02]  /*16d0*/  FSETP.NEU.FTZ.AND P0, PT, R11, R10, PT ;  /* 0x0000000a0b00720b */ /* 0x000fe40003f1d000 */
[----:B------:R-:W-:Y:S02]  /*16e0*/  LOP3.LUT R9, R9, 0x800000, RZ, 0xfc, !PT ;  /* 0x0080000009097812 */ /* 0x000fe400078efcff */
[----:B------:R-:W-:Y:S02]  /*16f0*/  SEL R10, RZ, 0xffffffff, !P0 ;  /* 0xffffffffff0a7807 */ /* 0x000fe40004000000 */
[----:B------:R-:W-:Y:S02]  /*1700*/  LOP3.LUT R11, R12, R9, RZ, 0xc0, !PT ;  /* 0x000000090c0b7212 */ /* 0x000fe400078ec0ff */
[----:B------:R-:W-:-:S02]  /*1710*/  IADD3 R10, PT, PT, -R10, RZ, RZ ;  /* 0x000000ff0a0a7210 */ /* 0x000fc40007ffe1ff */
[-C--:B------:R-:W-:Y:S02]  /*1720*/  SHF.R.U32.HI R11, RZ, R6.reuse, R11 ;  /* 0x00000006ff0b7219 */ /* 0x080fe4000001160b */
[----:B------:R-:W-:Y:S02]  /*1730*/  LOP3.LUT P1, RZ, R10, R6, R9, 0xf8, !PT ;  /* 0x000000060aff7212 */ /* 0x000fe4000782f809 */
[C---:B------:R-:W-:Y:S02]  /*1740*/  LOP3.LUT P0, RZ, R11.reuse, 0x1, RZ, 0xc0, !PT ;  /* 0x000000010bff7812 */ /* 0x040fe4000780c0ff */
[----:B------:R-:W-:-:S04]  /*1750*/  LOP3.LUT P2, RZ, R11, 0x2, RZ, 0xc0, !PT ;  /* 0x000000020bff7812 */ /* 0x000fc8000784c0ff */
[----:B------:R-:W-:Y:S02]  /*1760*/  PLOP3.LUT P0, PT, P0, P1, P2, 0xe0, 0x0 ;  /* 0x000000000000781c */ /* 0x000fe40000703c20 */
[----:B------:R-:W-:Y:S02]  /*1770*/  LOP3.LUT P1, RZ, R0, 0x7fffff, RZ, 0xc0, !PT ;  /* 0x007fffff00ff7812 */ /* 0x000fe4000782c0ff */
[----:B------:R-:W-:-:S05]  /*1780*/  SEL R6, RZ, 0x1, !P0 ;  /* 0x00000001ff067807 */ /* 0x000fca0004000000 */
[----:B------:R-:W-:-:S05]  /*1790*/  IMAD.MOV R6, RZ, RZ, -R6 ;  /* 0x000000ffff067224 */ /* 0x000fca00078e0a06 */
[----:B------:R-:W-:Y:S01]  /*17a0*/  ISETP.GE.AND P0, PT, R6, RZ, PT ;  /* 0x000000ff0600720c */ /* 0x000fe20003f06270 */
[----:B------:R-:W-:-:S05]  /*17b0*/  VIADD R6, R3, 0xffffff04 ;  /* 0xffffff0403067836 */ /* 0x000fca0000000000 */
[----:B------:R-:W-:-:S07]  /*17c0*/  SHF.R.U32.HI R3, RZ, R6, R9 ;  /* 0x00000006ff037219 */ /* 0x000fce0000011609 */
[----:B------:R-:W-:-:S04]  /*17d0*/  @!P0 VIADD R3, R3, 0x1 ;  /* 0x0000000103038836 */ /* 0x000fc80000000000 */
[----:B------:R-:W-:-:S05]  /*17e0*/  @!P1 IMAD.SHL.U32 R3, R3, 0x2, RZ ;  /* 0x0000000203039824 */ /* 0x000fca00078e00ff */
[----:B------:R-:W-:Y:S01]  /*17f0*/  LOP3.LUT R3, R3, 0x80000000, R0, 0xf8, !PT ;  /* 0x8000000003037812 */ /* 0x000fe200078ef800 */
[----:B------:R-:W-:Y:S06]  /*1800*/  BRA `(.L_x_23) ;  /* 0x0000000000047947 */ /* 0x000fec0003800000 */
.L_x_24:
[----:B------:R0:W1:Y:S02]  /*1810*/  MUFU.RCP R3, R0 ;  /* 0x0000000000037308 */ /* 0x0000640000001000 */
.L_x_23:
[----:B-1-3--:R-:W-:Y:S02]  /*1820*/  IMAD.MOV.U32 R18, RZ, RZ, R3 ;  /* 0x000000ffff127224 */ /* 0x00afe400078e0003 */
[----:B------:R-:W-:-:S04]  /*1830*/  IMAD.MOV.U32 R3, RZ, RZ, 0x0 ;  /* 0x00000000ff037424 */ /* 0x000fc800078e00ff */
[----:B0-2---:R-:W-:Y:S05]  /*1840*/  RET.REL.NODEC R2 `(sinwma_many_series_one_param_time_major_f32) ;  /* 0xffffffe402ec7950 */ /* 0x005fea0003c3ffff */
        .weak           $__internal_1_$__cuda_sm3x_div_rn_noftz_f32_slowpath
        .type           $__internal_1_$__cuda_sm3x_div_rn_noftz_f32_slowpath,@function
        .size           $__internal_1_$__cuda_sm3x_div_rn_noftz_f32_slowpath,(.L_x_74 - $__internal_1_$__cuda_sm3x_div_rn_noftz_f32_slowpath)
$__internal_1_$__cuda_sm3x_div_rn_noftz_f32_slowpath:
[--C-:B------:R-:W-:Y:S01]  /*1850*/  SHF.R.U32.HI R6, RZ, 0x17, R13.reuse ;  /* 0x00000017ff067819 */ /* 0x100fe2000001160d */
[----:B------:R-:W-:Y:S01]  /*1860*/  BSSY.RECONVERGENT B1, `(.L_x_25) ;  /* 0x0000065000017945 */ /* 0x000fe20003800200 */
[----:B------:R-:W-:Y:S01]  /*1870*/  SHF.R.U32.HI R3, RZ, 0x17, R0 ;  /* 0x00000017ff037819 */ /* 0x000fe20000011600 */
[----:B------:R-:W-:Y:S01]  /*1880*/  IMAD.MOV.U32 R9, RZ, RZ, R13 ;  /* 0x000000ffff097224 */ /* 0x000fe200078e000d */
[----:B------:R-:W-:Y:S02]  /*1890*/  LOP3.LUT R6, R6, 0xff, RZ, 0xc0, !PT ;  /* 0x000000ff06067812 */ /* 0x000fe400078ec0ff */
[----:B------:R-:W-:Y:S02]  /*18a0*/  LOP3.LUT R16, R3, 0xff, RZ, 0xc0, !PT ;  /* 0x000000ff03107812 */ /* 0x000fe400078ec0ff */
[----:B------:R-:W-:Y:S01]  /*18b0*/  MOV R8, R0 ;  /* 0x0000000000087202 */ /* 0x000fe20000000f00 */
[----:B------:R-:W-:Y:S02]  /*18c0*/  VIADD R14, R6, 0xffffffff ;  /* 0xffffffff060e7836 */ /* 0x000fe40000000000 */
[----:B------:R-:W-:-:S03]  /*18d0*/  VIADD R15, R16, 0xffffffff ;  /* 0xffffffff100f7836 */ /* 0x000fc60000000000 */
[----:B------:R-:W-:-:S04]  /*18e0*/  ISETP.GT.U32.AND P0, PT, R14, 0xfd, PT ;  /* 0x000000fd0e00780c */ /* 0x000fc80003f04070 */
[----:B------:R-:W-:-:S13]  /*18f0*/  ISETP.GT.U32.OR P0, PT, R15, 0xfd, P0 ;  /* 0x000000fd0f00780c */ /* 0x000fda0000704470 */
[----:B------:R-:W-:Y:S01]  /*1900*/  @!P0 IMAD.MOV.U32 R4, RZ, RZ, RZ ;  /* 0x000000ffff048224 */ /* 0x000fe200078e00ff */
[----:B------:R-:W-:Y:S06]  /*1910*/  @!P0 BRA `(.L_x_26) ;  /* 0x0000000000608947 */ /* 0x000fec0003800000 */
[----:B------:R-:W-:Y:S01]  /*1920*/  FSETP.GTU.FTZ.AND P1, PT, |R13|, +INF , PT ;  /* 0x7f8000000d00780b */ /* 0x000fe20003f3c200 */
[----:B------:R-:W-:Y:S01]  /*1930*/  IMAD.MOV.U32 R3, RZ, RZ, R13 ;  /* 0x000000ffff037224 */ /* 0x000fe200078e000d */
[----:B------:R-:W-:-:S04]  /*1940*/  FSETP.GTU.FTZ.AND P0, PT, |R0|, +INF , PT ;  /* 0x7f8000000000780b */ /* 0x000fc80003f1c200 */
[----:B------:R-:W-:-:S13]  /*1950*/  PLOP3.LUT P0, PT, P0, P1, PT, 0xf8, 0x8f ;  /* 0x00000000008f781c */ /* 0x000fda0000703f70 */
[----:B------:R-:W-:Y:S05]  /*1960*/  @P0 BRA `(.L_x_27) ;  /* 0x00000004004c0947 */ /* 0x000fea0003800000 */
[----:B------:R-:W-:-:S13]  /*1970*/  LOP3.LUT P0, RZ, R9, 0x7fffffff, R8, 0xc8, !PT ;  /* 0x7fffffff09ff7812 */ /* 0x000fda000780c808 */
[----:B------:R-:W-:Y:S05]  /*1980*/  @!P0 BRA `(.L_x_28) ;  /* 0x00000004003c8947 */ /* 0x000fea0003800000 */
[C---:B------:R-:W-:Y:S02]  /*1990*/  FSETP.NEU.FTZ.AND P2, PT, |R0|.reuse, +INF , PT ;  /* 0x7f8000000000780b */ /* 0x040fe40003f5d200 */
[----:B------:R-:W-:Y:S02]  /*19a0*/  FSETP.NEU.FTZ.AND P1, PT, |R3|, +INF , PT ;  /* 0x7f8000000300780b */ /* 0x000fe40003f3d200 */
[----:B------:R-:W-:-:S11]  /*19b0*/  FSETP.NEU.FTZ.AND P0, PT, |R0|, +INF , PT ;  /* 0x7f8000000000780b */ /* 0x000fd60003f1d200 */
[----:B------:R-:W-:Y:S05]  /*19c0*/  @!P1 BRA !P2, `(.L_x_28) ;  /* 0x00000004002c9947 */ /* 0x000fea0005000000 */
[----:B------:R-:W-:-:S04]  /*19d0*/  LOP3.LUT P2, RZ, R8, 0x7fffffff, RZ, 0xc0, !PT ;  /* 0x7fffffff08ff7812 */ /* 0x000fc8000784c0ff */
[----:B------:R-:W-:-:S13]  /*19e0*/  PLOP3.LUT P1, PT, P1, P2, PT, 0x2f, 0xf2 ;  /* 0x0000000000f2781c */ /* 0x000fda0000f24577 */
[----:B------:R-:W-:Y:S05]  /*19f0*/  @P1 BRA `(.L_x_29) ;  /* 0x0000000400181947 */ /* 0x000fea0003800000 */
[----:B------:R-:W-:-:S04]  /*1a00*/  LOP3.LUT P1, RZ, R9, 0x7fffffff, RZ, 0xc0, !PT ;  /* 0x7fffffff09ff7812 */ /* 0x000fc8000782c0ff */
[----:B------:R-:W-:-:S13]  /*1a10*/  PLOP3.LUT P0, PT, P0, P1, PT, 0x2f, 0xf2 ;  /* 0x0000000000f2781c */ /* 0x000fda0000702577 */
[----:B------:R-:W-:Y:S05]  /*1a20*/  @P0 BRA `(.L_x_30) ;  /* 0x0000000400000947 */ /* 0x000fea0003800000 */
[----:B------:R-:W-:Y:S02]  /*1a30*/  ISETP.GE.AND P0, PT, R15, RZ, PT ;  /* 0x000000ff0f00720c */ /* 0x000fe40003f06270 */
[----:B------:R-:W-:-:S11]  /*1a40*/  ISETP.GE.AND P1, PT, R14, RZ, PT ;  /* 0x000000ff0e00720c */ /* 0x000fd60003f26270 */
[----:B------:R-:W-:Y:S02]  /*1a50*/  @P0 IMAD.MOV.U32 R4, RZ, RZ, RZ ;  /* 0x000000ffff040224 */ /* 0x000fe400078e00ff */
[----:B------:R-:W-:Y:S01]  /*1a60*/  @!P0 FFMA R8, R0, 1.84467440737095516160e+19, RZ ;  /* 0x5f80000000088823 */ /* 0x000fe200000000ff */
[----:B------:R-:W-:Y:S02]  /*1a70*/  @!P0 IMAD.MOV.U32 R4, RZ, RZ, -0x40 ;  /* 0xffffffc0ff048424 */ /* 0x000fe400078e00ff */
[----:B------:R-:W-:Y:S02]  /*1a80*/  @!P1 FFMA R9, R3, 1.84467440737095516160e+19, RZ ;  /* 0x5f80000003099823 */ /* 0x000fe400000000ff */
[----:B------:R-:W-:-:S07]  /*1a90*/  @!P1 VIADD R4, R4, 0x40 ;  /* 0x0000004004049836 */ /* 0x000fce0000000000 */
.L_x_26:
[----:B------:R-:W-:Y:S01]  /*1aa0*/  LEA R0, R6, 0xc0800000, 0x17 ;  /* 0xc080000006007811 */ /* 0x000fe200078eb8ff */
[----:B------:R-:W-:Y:S01]  /*1ab0*/  VIADD R3, R16, 0xffffff81 ;  /* 0xffffff8110037836 */ /* 0x000fe20000000000 */
[----:B------:R-:W-:Y:S03]  /*1ac0*/  BSSY.RECONVERGENT B2, `(.L_x_31) ;  /* 0x0000035000027945 */ /* 0x000fe60003800200 */
[----:B------:R-:W-:Y:S02]  /*1ad0*/  IMAD.IADD R9, R9, 0x1, -R0 ;  /* 0x0000000109097824 */ /* 0x000fe400078e0a00 */
[----:B------:R-:W-:Y:S02]  /*1ae0*/  IMAD R0, R3, -0x800000, R8 ;  /* 0xff80000003007824 */ /* 0x000fe400078e0208 */
[----:B------:R0:W1:Y:S01]  /*1af0*/  MUFU.RCP R14, R9 ;  /* 0x00000009000e7308 */ /* 0x0000620000001000 */
[----:B------:R-:W-:Y:S01]  /*1b00*/  FADD.FTZ R15, -R9, -RZ ;  /* 0x800000ff090f7221 */ /* 0x000fe20000010100 */
[----:B0-----:R-:W-:-:S04]  /*1b10*/  IADD3 R9, PT, PT, R3, 0x7f, -R6 ;  /* 0x0000007f03097810 */ /* 0x001fc80007ffe806 */
[----:B------:R-:W-:Y:S01]  /*1b20*/  IADD3 R9, PT, PT, R9, R4, RZ ;  /* 0x0000000409097210 */ /* 0x000fe20007ffe0ff */
[----:B-1----:R-:W-:-:S04]  /*1b30*/  FFMA R17, R14, R15, 1 ;  /* 0x3f8000000e117423 */ /* 0x002fc8000000000f */
[----:B------:R-:W-:-:S04]  /*1b40*/  FFMA R19, R14, R17, R14 ;  /* 0x000000110e137223 */ /* 0x000fc8000000000e */
[----:B------:R-:W-:-:S04]  /*1b50*/  FFMA R8, R0, R19, RZ ;  /* 0x0000001300087223 */ /* 0x000fc800000000ff */
[----:B------:R-:W-:-:S04]  /*1b60*/  FFMA R17, R15, R8, R0 ;  /* 0x000000080f117223 */ /* 0x000fc80000000000 */
[----:B------:R-:W-:-:S04]  /*1b70*/  FFMA R8, R19, R17, R8 ;  /* 0x0000001113087223 */ /* 0x000fc80000000008 */
[----:B------:R-:W-:-:S04]  /*1b80*/  FFMA R15, R15, R8, R0 ;  /* 0x000000080f0f7223 */ /* 0x000fc80000000000 */
[----:B------:R-:W-:-:S05]  /*1b90*/  FFMA R0, R19, R15, R8 ;  /* 0x0000000f13007223 */ /* 0x000fca0000000008 */
[----:B------:R-:W-:-:S04]  /*1ba0*/  SHF.R.U32.HI R3, RZ, 0x17, R0 ;  /* 0x00000017ff037819 */ /* 0x000fc80000011600 */
[----:B------:R-:W-:-:S05]  /*1bb0*/  LOP3.LUT R3, R3, 0xff, RZ, 0xc0, !PT ;  /* 0x000000ff03037812 */ /* 0x000fca00078ec0ff */
[----:B------:R-:W-:-:S04]  /*1bc0*/  IMAD.IADD R14, R3, 0x1, R9 ;  /* 0x00000001030e7824 */ /* 0x000fc800078e0209 */
[----:B------:R-:W-:-:S05]  /*1bd0*/  VIADD R3, R14, 0xffffffff ;  /* 0xffffffff0e037836 */ /* 0x000fca0000000000 */
[----:B------:R-:W-:-:S13]  /*1be0*/  ISETP.GE.U32.AND P0, PT, R3, 0xfe, PT ;  /* 0x000000fe0300780c */ /* 0x000fda0003f06070 */
[----:B------:R-:W-:Y:S05]  /*1bf0*/  @!P0 BRA `(.L_x_32) ;  /* 0x0000000000808947 */ /* 0x000fea0003800000 */
[----:B------:R-:W-:-:S13]  /*1c00*/  ISETP.GT.AND P0, PT, R14, 0xfe, PT ;  /* 0x000000fe0e00780c */ /* 0x000fda0003f04270 */
[----:B------:R-:W-:Y:S05]  /*1c10*/  @P0 BRA `(.L_x_33) ;  /* 0x00000000006c0947 */ /* 0x000fea0003800000 */
[----:B------:R-:W-:-:S13]  /*1c20*/  ISETP.GE.AND P0, PT, R14, 0x1, PT ;  /* 0x000000010e00780c */ /* 0x000fda0003f06270 */
[----:B------:R-:W-:Y:S05]  /*1c30*/  @P0 BRA `(.L_x_34) ;  /* 0x0000000000740947 */ /* 0x000fea0003800000 */
[----:B------:R-:W-:Y:S02]  /*1c40*/  ISETP.GE.AND P0, PT, R14, -0x18, PT ;  /* 0xffffffe80e00780c */ /* 0x000fe40003f06270 */
[----:B------:R-:W-:-:S11]  /*1c50*/  LOP3.LUT R0, R0, 0x80000000, RZ, 0xc0, !PT ;  /* 0x8000000000007812 */ /* 0x000fd600078ec0ff */
[----:B------:R-:W-:Y:S05]  /*1c60*/  @!P0 BRA `(.L_x_34) ;  /* 0x0000000000688947 */ /* 0x000fea0003800000 */
[CCC-:B------:R-:W-:Y:S01]  /*1c70*/  FFMA.RZ R3, R19.reuse, R15.reuse, R8.reuse ;  /* 0x0000000f13037223 */ /* 0x1c0fe2000000c008 */
[C---:B------:R-:W-:Y:S02]  /*1c80*/  VIADD R9, R14.reuse, 0x20 ;  /* 0x000000200e097836 */ /* 0x040fe40000000000 */
[-CC-:B------:R-:W-:Y:S01]  /*1c90*/  FFMA.RM R4, R19, R15.reuse, R8.reuse ;  /* 0x0000000f13047223 */ /* 0x180fe20000004008 */
[C---:B------:R-:W-:Y:S02]  /*1ca0*/  ISETP.NE.AND P2, PT, R14.reuse, RZ, PT ;  /* 0x000000ff0e00720c */ /* 0x040fe40003f45270 */
[----:B------:R-:W-:Y:S01]  /*1cb0*/  LOP3.LUT R6, R3, 0x7fffff, RZ, 0xc0, !PT ;  /* 0x007fffff03067812 */ /* 0x000fe200078ec0ff */
[----:B------:R-:W-:Y:S01]  /*1cc0*/  FFMA.RP R3, R19, R15, R8 ;  /* 0x0000000f13037223 */ /* 0x000fe20000008008 */
[----:B------:R-:W-:Y:S01]  /*1cd0*/  IMAD.MOV R8, RZ, RZ, -R14 ;  /* 0x000000ffff087224 */ /* 0x000fe200078e0a0e */
[----:B------:R-:W-:Y:S02]  /*1ce0*/  ISETP.NE.AND P1, PT, R14, RZ, PT ;  /* 0x000000ff0e00720c */ /* 0x000fe40003f25270 */
[----:B------:R-:W-:-:S02]  /*1cf0*/  LOP3.LUT R6, R6, 0x800000, RZ, 0xfc, !PT ;  /* 0x0080000006067812 */ /* 0x000fc400078efcff */
[----:B------:R-:W-:Y:S02]  /*1d00*/  FSETP.NEU.FTZ.AND P0, PT, R3, R4, PT ;  /* 0x000000040300720b */ /* 0x000fe40003f1d000 */
[----:B------:R-:W-:Y:S02]  /*1d10*/  SHF.L.U32 R9, R6, R9, RZ ;  /* 0x0000000906097219 */ /* 0x000fe400000006ff */
[----:B------:R-:W-:Y:S02]  /*1d20*/  SEL R3, R8, RZ, P2 ;  /* 0x000000ff08037207 */ /* 0x000fe40001000000 */
[----:B------:R-:W-:Y:S02]  /*1d30*/  ISETP.NE.AND P1, PT, R9, RZ, P1 ;  /* 0x000000ff0900720c */ /* 0x000fe40000f25270 */
[----:B------:R-:W-:Y:S02]  /*1d40*/  SHF.R.U32.HI R3, RZ, R3, R6 ;  /* 0x00000003ff037219 */ /* 0x000fe40000011606 */
[----:B------:R-:W-:-:S02]  /*1d50*/  PLOP3.LUT P0, PT, P0, P1, PT, 0xf8, 0x8f ;  /* 0x00000000008f781c */ /* 0x000fc40000703f70 */
[----:B------:R-:W-:Y:S02]  /*1d60*/  SHF.R.U32.HI R9, RZ, 0x1, R3 ;  /* 0x00000001ff097819 */ /* 0x000fe40000011603 */
[----:B------:R-:W-:-:S04]  /*1d70*/  SEL R4, RZ, 0x1, !P0 ;  /* 0x00000001ff047807 */ /* 0x000fc80004000000 */
[----:B------:R-:W-:-:S04]  /*1d80*/  LOP3.LUT R4, R4, 0x1, R9, 0xf8, !PT ;  /* 0x0000000104047812 */ /* 0x000fc800078ef809 */
[----:B------:R-:W-:-:S05]  /*1d90*/  LOP3.LUT R4, R4, R3, RZ, 0xc0, !PT ;  /* 0x0000000304047212 */ /* 0x000fca00078ec0ff */
[----:B------:R-:W-:-:S05]  /*1da0*/  IMAD.IADD R9, R9, 0x1, R4 ;  /* 0x0000000109097824 */ /* 0x000fca00078e0204 */
[----:B------:R-:W-:Y:S01]  /*1db0*/  LOP3.LUT R0, R9, R0, RZ, 0xfc, !PT ;  /* 0x0000000009007212 */ /* 0x000fe200078efcff */
[----:B------:R-:W-:Y:S06]  /*1dc0*/  BRA `(.L_x_34) ;  /* 0x0000000000107947 */ /* 0x000fec0003800000 */
.L_x_33:
[----:B------:R-:W-:-:S04]  /*1dd0*/  LOP3.LUT R0, R0, 0x80000000, RZ, 0xc0, !PT ;  /* 0x8000000000007812 */ /* 0x000fc800078ec0ff */
[----:B------:R-:W-:Y:S01]  /*1de0*/  LOP3.LUT R0, R0, 0x7f800000, RZ, 0xfc, !PT ;  /* 0x7f80000000007812 */ /* 0x000fe200078efcff */
[----:B------:R-:W-:Y:S06]  /*1df0*/  BRA `(.L_x_34) ;  /* 0x0000000000047947 */ /* 0x000fec0003800000 */
.L_x_32:
[----:B------:R-:W-:-:S07]  /*1e00*/  IMAD R0, R9, 0x800000, R0 ;  /* 0x0080000009007824 */ /* 0x000fce00078e0200 */
.L_x_34:
[----:B------:R-:W-:Y:S05]  /*1e10*/  BSYNC.RECONVERGENT B2 ;  /* 0x0000000000027941 */ /* 0x000fea0003800200 */
.L_x_31:
[----:B------:R-:W-:Y:S05]  /*1e20*/  BRA `(.L_x_35) ;  /* 0x0000000000207947 */ /* 0x000fea0003800000 */
.L_x_30:
[----:B------:R-:W-:-:S04]  /*1e30*/  LOP3.LUT R0, R9, 0x80000000, R8, 0x48, !PT ;  /* 0x8000000009007812 */ /* 0x000fc800078e4808 */
[----:B------:R-:W-:Y:S01]  /*1e40*/  LOP3.LUT R0, R0, 0x7f800000, RZ, 0xfc, !PT ;  /* 0x7f80000000007812 */ /* 0x000fe200078efcff */
[----:B------:R-:W-:Y:S06]  /*1e50*/  BRA `(.L_x_35) ;  /* 0x0000000000147947 */ /* 0x000fec0003800000 */
.L_x_29:
[----:B------:R-:W-:Y:S01]  /*1e60*/  LOP3.LUT R0, R9, 0x80000000, R8, 0x48, !PT ;  /* 0x8000000009007812 */ /* 0x000fe200078e4808 */
[----:B------:R-:W-:Y:S06]  /*1e70*/  BRA `(.L_x_35) ;  /* 0x00000000000c7947 */ /* 0x000fec0003800000 */
.L_x_28:
[----:B------:R-:W0:Y:S01]  /*1e80*/  MUFU.RSQ R0, -QNAN ;  /* 0xffc0000000007908 */ /* 0x000e220000001400 */
[----:B------:R-:W-:Y:S05]  /*1e90*/  BRA `(.L_x_35) ;  /* 0x0000000000047947 */ /* 0x000fea0003800000 */
.L_x_27:
[----:B------:R-:W-:-:S07]  /*1ea0*/  FADD.FTZ R0, R0, R3 ;  /* 0x0000000300007221 */ /* 0x000fce0000010000 */
.L_x_35:
[----:B------:R-:W-:Y:S05]  /*1eb0*/  BSYNC.RECONVERGENT B1 ;  /* 0x0000000000017941 */ /* 0x000fea0003800200 */
.L_x_25:
[----:B------:R-:W-:-:S04]  /*1ec0*/  IMAD.MOV.U32 R3, RZ, RZ, 0x0 ;  /* 0x00000000ff037424 */ /* 0x000fc800078e00ff */
[----:B0-----:R-:W-:Y:S05]  /*1ed0*/  RET.REL.NODEC R2 `(sinwma_many_series_one_param_time_major_f32) ;  /* 0xffffffe002487950 */ /* 0x001fea0003c3ffff */
.L_x_36:
[----:B------:R-:W-:-:S00]  /*1ee0*/  BRA `(.L_x_36) ;  /* 0xfffffffc00fc7947 */ /* 0x000fc0000383ffff */
[----:B------:R-:W-:-:S00]  /*1ef0*/  NOP ;  /* 0x0000000000007918 */ /* 0x000fc00000000000 */
        /* <DEDUP_REMOVED lines=8> */
.L_x_74:


//--------------------- .text.sinwma_batch_f32    --------------------------
	.section	.text.sinwma_batch_f32,"ax",@progbits
	.align	128
        .global         sinwma_batch_f32
        .type           sinwma_batch_f32,@function
        .size           sinwma_batch_f32,(.L_x_76 - sinwma_batch_f32)
        .other          sinwma_batch_f32,@"STO_CUDA_ENTRY STV_DEFAULT"
sinwma_batch_f32:
.text.sinwma_batch_f32:
[----:B------:R-:W0:Y:S01]  /*0000*/  LDC R1, c[0x0][0x37c] ;  /* 0x0000df00ff017b82 */ /* 0x000e220000000800 */
[----:B------:R-:W1:Y:S01]  /*0010*/  S2R R7, SR_CTAID.Y ;  /* 0x0000000000077919 */ /* 0x000e620000002600 */
[----:B------:R-:W1:Y:S01]  /*0020*/  LDCU UR4, c[0x0][0x394] ;  /* 0x00007280ff0477ac */ /* 0x000e620008000800 */
[----:B0-----:R-:W-:Y:S01]  /*0030*/  VIADD R1, R1, 0xffffffe0 ;  /* 0xffffffe001017836 */ /* 0x001fe20000000000 */
[----:B-1----:R-:W-:-:S13]  /*0040*/  ISETP.GE.AND P0, PT, R7, UR4, PT ;  /* 0x0000000407007c0c */ /* 0x002fda000bf06270 */
[----:B------:R-:W-:Y:S05]  /*0050*/  @P0 EXIT ;  /* 0x000000000000094d */ /* 0x000fea0003800000 */
[----:B------:R-:W0:Y:S01]  /*0060*/  LDC.64 R2, c[0x0][0x388] ;  /* 0x0000e200ff027b82 */ /* 0x000e220000000a00 */
[----:B------:R-:W1:Y:S01]  /*0070*/  LDCU.64 UR8, c[0x0][0x358] ;  /* 0x00006b00ff0877ac */ /* 0x000e620008000a00 */
[----:B0-----:R-:W-:-:S05]  /*0080*/  IMAD.WIDE.U32 R2, R7, 0x4, R2 ;  /* 0x0000000407027825 */ /* 0x001fca00078e0002 */
[----:B-1----:R-:W2:Y:S02]  /*0090*/  LDG.E.CONSTANT R5, desc[UR8][R2.64] ;  /* 0x0000000802057981 */ /* 0x002ea4000c1e9900 */
[----:B--2---:R-:W-:-:S13]  /*00a0*/  ISETP.GE.AND P0, PT, R5, 0x1, PT ;  /* 0x000000010500780c */ /* 0x004fda0003f06270 */
[----:B------:R-:W-:Y:S05]  /*00b0*/  @!P0 EXIT ;  /* 0x000000000000894d */ /* 0x000fea0003800000 */
[----:B------:R-:W0:Y:S02]  /*00c0*/  S2R R10, SR_TID.X ;  /* 0x00000000000a7919 */ /* 0x000e240000002100 */
[----:B0-----:R-:W-:-:S13]  /*00d0*/  ISETP.NE.AND P0, PT, R10, RZ, PT ;  /* 0x000000ff0a00720c */ /* 0x001fda0003f05270 */
[----:B------:R-:W0:Y:S01]  /*00e0*/  @!P0 S2R R3, SR_CgaCtaId ;  /* 0x0000000000038919 */ /* 0x000e220000008800 */
[----:B------:R-:W-:-:S04]  /*00f0*/  @!P0 MOV R0, 0x400 ;  /* 0x0000040000008802 */ /* 0x000fc80000000f00 */
[----:B0-----:R-:W-:-:S05]  /*0100*/  @!P0 LEA R0, R3, R0, 0x18 ;  /* 0x0000000003008211 */ /* 0x001fca00078ec0ff */
[----:B------:R0:W-:Y:S01]  /*0110*/  @!P0 STS [R0], RZ ;  /* 0x000000ff00008388 */ /* 0x0001e20000000800 */
[----:B------:R-:W-:Y:S01]  /*0120*/  BAR.SYNC.DEFER_BLOCKING 0x0 ;  /* 0x0000000000007b1d */ /* 0x000fe20000010000 */
[----:B------:R-:W-:-:S13]  /*0130*/  ISETP.GE.U32.AND P0, PT, R10, R5, PT ;  /* 0x000000050a00720c */ /* 0x000fda0003f06070 */
[----:B0-----:R-:W-:Y:S05]  /*0140*/  @P0 BRA `(.L_x_37) ;  /* 0x0000000400d40947 */ /* 0x001fea0003800000 */
        /* <DEDUP_REMOVED lines=8> */
.L_x_45:
[----:B------:R-:W0:Y:S01]  /*01d0*/  MUFU.RCP R2, R13 ;  /* 0x0000000d00027308 */ /* 0x000e220000001000 */
[----:B--2---:R-:W-:Y:S01]  /*01e0*/  VIADD R0, R14, 0x1 ;  /* 0x000000010e007836 */ /* 0x004fe20000000000 */
        /* <DEDUP_REMOVED lines=12> */
[----:B-1----:R-:W-:Y:S05]  /*02b0*/  CALL.REL.NOINC `($__internal_3_$__cuda_sm3x_div_rn_noftz_f32_slowpath) ;  /* 0x0000001400187944 */ /* 0x002fea0003c00000 */
[----:B------:R-:W-:-:S07]  /*02c0*/  IMAD.MOV.U32 R15, RZ, RZ, R0 ;  /* 0x000000ffff0f7224 */ /* 0x000fce00078e0000 */
.L_x_39:
[----:B------:R-:W-:Y:S05]  /*02d0*/  BSYNC.RECONVERGENT B0 ;  /* 0x0000000000007941 */ /* 0x000fea0003800200 */
.L_x_38:
        /* <DEDUP_REMOVED lines=14> */
[----:B------:R-:W-:Y:S01]  /*03c0*/  IMAD.SHL.U32 R0, R15, 0x100, RZ ;  /* 0x000001000f007824 */ /* 0x000fe200078e00ff */
[----:B------:R-:W-:Y:S01]  /*03d0*/  UMOV UR4, URZ ;  /* 0x000000ff00047c82 */ /* 0x000fe20008000000 */
[----:B------:R-:W-:Y:S02]  /*03e0*/  IMAD.MOV.U32 R6, RZ, RZ, RZ ;  /* 0x000000ffff067224 */ /* 0x000fe400078e00ff */
[----:B------:R-:W-:Y:S01]  /*03f0*/  IMAD.MOV.U32 R4, RZ, RZ, RZ ;  /* 0x000000ffff047224 */ /* 0x000fe200078e00ff */
[----:B------:R-:W-:-:S07]  /*0400*/  LOP3.LUT R21, R0, 0x80000000, RZ, 0xfc, !PT ;  /* 0x8000000000157812 */ /* 0x000fce00078efcff */
.L_x_42:
        /* <DEDUP_REMOVED lines=41> */
.L_x_41:
[----:B------:R-:W-:Y:S05]  /*06a0*/  BSYNC.RECONVERGENT B0 ;  /* 0x0000000000007941 */ /* 0x000fea0003800200 */
.L_x_40:
        /* <DEDUP_REMOVED lines=19> */
[----:B------:R-:W-:-:S03]  /*07e0*/  IMAD R0, R14, 0x4, R12 ;  /* 0x000000040e007824 */ /* 0x000fc600078e020c */
[----:B------:R-:W-:-:S05]  /*07f0*/  @P1 FADD R3, RZ, -R3 ;  /* 0x80000003ff031221 */ /* 0x000fca0000000000 */
[----:B------:R2:W-:Y:S01]  /*0800*/  STS [R0], R3 ;  /* 0x0000000300007388 */ /* 0x0005e20000000800 */
[----:B0-----:R-:W-:-:S07]  /*0810*/  LEA R2, R15, R2, 0x18 ;  /* 0x000000020f027211 */ /* 0x001fce00078ec0ff */
.L_x_44:
[----:B------:R-:W0:Y:S02]  /*0820*/  LDS R8, [R2] ;  /* 0x0000000002087984 */ /* 0x000e240000000800 */
[----:B0-----:R-:W-:-:S05]  /*0830*/  FADD R9, R3, R8 ;  /* 0x0000000803097221 */ /* 0x001fca0000000000 */
[----:B------:R-:W0:Y:S02]  /*0840*/  ATOMS.CAST.SPIN P0, [R2], R8, R9 ;  /* 0x000000080200758d */ /* 0x000e240001800009 */
[----:B0-----:R-:W-:Y:S05]  /*0850*/  @!P0 BRA `(.L_x_44) ;  /* 0xfffffffc00f08947 */ /* 0x001fea000383ffff */
[----:B------:R-:W-:Y:S05]  /*0860*/  BSYNC.RECONVERGENT B0 ;  /* 0x0000000000007941 */ /* 0x000fea0003800200 */
.L_x_43:
[----:B-1----:R-:W-:-:S05]  /*0870*/  IMAD.IADD R14, R11, 0x1, R14 ;  /* 0x000000010b0e7824 */ /* 0x002fca00078e020e */
[----:B------:R-:W-:-:S13]  /*0880*/  ISETP.GE.AND P0, PT, R14, R5, PT ;  /* 0x000000050e00720c */ /* 0x000fda0003f06270 */
[----:B------:R-:W-:Y:S05]  /*0890*/  @!P0 BRA `(.L_x_45) ;  /* 0xfffffff8004c8947 */ /* 0x000fea000383ffff */
.L_x_37:
[----:B------:R-:W-:Y:S05]  /*08a0*/  WARPSYNC.ALL ;  /* 0x0000000000007948 */ /* 0x000fea0003800000 */
[----:B------:R-:W0:Y:S08]  /*08b0*/  S2UR UR5, SR_CgaCtaId ;  /* 0x00000000000579c3 */ /* 0x000e300000008800 */
[----:B------:R-:W-:Y:S06]  /*08c0*/  BAR.SYNC.DEFER_BLOCKING 0x0 ;  /* 0x0000000000007b1d */ /* 0x000fec0000010000 */
[----:B------:R-:W-:-:S02]  /*08d0*/  UMOV UR4, 0x400 ;  /* 0x0000040000047882 */ /* 0x000fc40000000000 */
[----:B0-----:R-:W-:-:S09]  /*08e0*/  ULEA UR4, UR5, UR4, 0x18 ;  /* 0x0000000405047291 */ /* 0x001fd2000f8ec0ff */
[----:B--2---:R-:W0:Y:S02]  /*08f0*/  LDS R0, [UR4] ;  /* 0x00000004ff007984 */ /* 0x004e240008000800 */
[----:B0-----:R-:W-:-:S13]  /*0900*/  FSETP.GTU.AND P0, PT, R0, RZ, PT ;  /* 0x000000ff0000720b */ /* 0x001fda0003f0c000 */
[----:B------:R-:W-:Y:S05]  /*0910*/  @P0 BRA `(.L_x_46) ;  /* 0x00000004003c0947 */ /* 0x000fea0003800000 */
[----:B------:R-:W0:Y:S01]  /*0920*/  S2UR UR4, SR_CTAID.X ;  /* 0x00000000000479c3 */ /* 0x000e220000002500 */
[----:B------:R-:W1:Y:S07]  /*0930*/  LDCU UR6, c[0x0][0x390] ;  /* 0x00007200ff0677ac */ /* 0x000e6e0008000800 */
[----:B------:R-:W0:Y:S01]  /*0940*/  LDC R3, c[0x0][0x360] ;  /* 0x0000d800ff037b82 */ /* 0x000e220000000800 */
[----:B------:R-:W2:Y:S01]  /*0950*/  LDCU UR5, c[0x0][0x370] ;  /* 0x00006e00ff0577ac */ /* 0x000ea20008000800 */
[----:B0-----:R-:W-:-:S02]  /*0960*/  IMAD R9, R3, UR4, R10 ;  /* 0x0000000403097c24 */ /* 0x001fc4000f8e020a */
[----:B--2---:R-:W-:-:S03]  /*0970*/  IMAD R0, R3, UR5, RZ ;  /* 0x0000000503007c24 */ /* 0x004fc6000f8e02ff */
[----:B-1----:R-:W-:-:S13]  /*0980*/  ISETP.GE.AND P0, PT, R9, UR6, PT ;  /* 0x0000000609007c0c */ /* 0x002fda000bf06270 */
[----:B------:R-:W-:Y:S05]  /*0990*/  @P0 EXIT ;  /* 0x000000000000094d */ /* 0x000fea0003800000 */
[----:B------:R-:W0:Y:S01]  /*09a0*/  I2F.U32.RP R8, R0 ;  /* 0x0000000000087306 */ /* 0x000e220000209000 */
[C---:B------:R-:W-:Y:S01]  /*09b0*/  IMAD.IADD R4, R0.reuse, 0x1, R9 ;  /* 0x0000000100047824 */ /* 0x040fe200078e0209 */
[----:B------:R-:W-:Y:S01]  /*09c0*/  ISETP.NE.U32.AND P2, PT, R0, RZ, PT ;  /* 0x000000ff0000720c */ /* 0x000fe20003f45070 */
[----:B------:R-:W-:Y:S01]  /*09d0*/  IMAD.MOV R13, RZ, RZ, -R0 ;  /* 0x000000ffff0d7224 */ /* 0x000fe200078e0a00 */
[----:B------:R-:W-:Y:S02]  /*09e0*/  BSSY.RECONVERGENT B0, `(.L_x_47) ;  /* 0x0000029000007945 */ /* 0x000fe40003800200 */
[C---:B------:R-:W-:Y:S02]  /*09f0*/  ISETP.GE.AND P0, PT, R4.reuse, UR6, PT ;  /* 0x0000000604007c0c */ /* 0x040fe4000bf06270 */
[----:B------:R-:W-:Y:S02]  /*0a00*/  VIMNMX R11, PT, PT, R4, UR6, !PT ;  /* 0x00000006040b7c48 */ /* 0x000fe4000ffe0100 */
[----:B------:R-:W-:-:S04]  /*0a10*/  SEL R6, RZ, 0x1, P0 ;  /* 0x00000001ff067807 */ /* 0x000fc80000000000 */
[----:B------:R-:W-:Y:S01]  /*0a20*/  IADD3 R11, PT, PT, R11, -R4, -R6 ;  /* 0x800000040b0b7210 */ /* 0x000fe20007ffe806 */
[----:B0-----:R-:W0:Y:S01]  /*0a30*/  MUFU.RCP R8, R8 ;  /* 0x0000000800087308 */ /* 0x001e220000001000 */
[----:B------:R-:W1:Y:S01]  /*0a40*/  LDC R4, c[0x0][0x398] ;  /* 0x0000e600ff047b82 */ /* 0x000e620000000800 */
[----:B0-----:R-:W-:-:S06]  /*0a50*/  VIADD R2, R8, 0xffffffe ;  /* 0x0ffffffe08027836 */ /* 0x001fcc0000000000 */
[----:B------:R0:W2:Y:S01]  /*0a60*/  F2I.FTZ.U32.TRUNC.NTZ R3, R2 ;  /* 0x0000000200037305 */ /* 0x0000a2000021f000 */
[----:B-1----:R-:W-:Y:S01]  /*0a70*/  IADD3 R4, PT, PT, R5, -0x1, R4 ;  /* 0xffffffff05047810 */ /* 0x002fe20007ffe004 */
[----:B0-----:R-:W-:Y:S02]  /*0a80*/  IMAD.MOV.U32 R2, RZ, RZ, RZ ;  /* 0x000000ffff027224 */ /* 0x001fe400078e00ff */
[----:B--2---:R-:W-:-:S04]  /*0a90*/  IMAD R13, R13, R3, RZ ;  /* 0x000000030d0d7224 */ /* 0x004fc800078e02ff */
[----:B------:R-:W-:-:S06]  /*0aa0*/  IMAD.HI.U32 R8, R3, R13, R2 ;  /* 0x0000000d03087227 */ /* 0x000fcc00078e0002 */
[----:B------:R-:W-:-:S04]  /*0ab0*/  IMAD.HI.U32 R13, R8, R11, RZ ;  /* 0x0000000b080d7227 */ /* 0x000fc800078e00ff */
[----:B------:R-:W-:-:S04]  /*0ac0*/  IMAD.MOV R2, RZ, RZ, -R13 ;  /* 0x000000ffff027224 */ /* 0x000fc800078e0a0d */
[----:B------:R-:W-:Y:S02]  /*0ad0*/  IMAD R11, R0, R2, R11 ;  /* 0x00000002000b7224 */ /* 0x000fe400078e020b */
[----:B------:R-:W0:Y:S03]  /*0ae0*/  LDC.64 R2, c[0x0][0x3a0] ;  /* 0x0000e800ff027b82 */ /* 0x000e260000000a00 */
[----:B------:R-:W-:-:S13]  /*0af0*/  ISETP.GE.U32.AND P0, PT, R11, R0, PT ;  /* 0x000000000b00720c */ /* 0x000fda0003f06070 */
[----:B------:R-:W-:Y:S02]  /*0b00*/  @P0 IMAD.IADD R11, R11, 0x1, -R0 ;  /* 0x000000010b0b0824 */ /* 0x000fe400078e0a00 */
[----:B------:R-:W-:-:S03]  /*0b10*/  @P0 VIADD R13, R13, 0x1 ;  /* 0x000000010d0d0836 */ /* 0x000fc60000000000 */
[----:B------:R-:W-:-:S13]  /*0b20*/  ISETP.GE.U32.AND P1, PT, R11, R0, PT ;  /* 0x000000000b00720c */ /* 0x000fda0003f26070 */
[----:B------:R-:W-:Y:S01]  /*0b30*/  @P1 VIADD R13, R13, 0x1 ;  /* 0x000000010d0d1836 */ /* 0x000fe20000000000 */
[----:B------:R-:W-:-:S05]  /*0b40*/  @!P2 LOP3.LUT R13, RZ, R0, RZ, 0x33, !PT ;  /* 0x00000000ff0da212 */ /* 0x000fca00078e33ff */
[----:B------:R-:W-:-:S05]  /*0b50*/  IMAD.IADD R6, R6, 0x1, R13 ;  /* 0x0000000106067824 */ /* 0x000fca00078e020d */
[C---:B------:R-:W-:Y:S02]  /*0b60*/  LOP3.LUT R8, R6.reuse, 0x3, RZ, 0xc0, !PT ;  /* 0x0000000306087812 */ /* 0x040fe400078ec0ff */
[----:B------:R-:W-:Y:S02]  /*0b70*/  ISETP.GE.U32.AND P1, PT, R6, 0x3, PT ;  /* 0x000000030600780c */ /* 0x000fe40003f26070 */
[----:B------:R-:W-:-:S13]  /*0b80*/  ISETP.NE.AND P0, PT, R8, 0x3, PT ;  /* 0x000000030800780c */ /* 0x000fda0003f05270 */
[----:B0-----:R-:W-:Y:S05]  /*0b90*/  @!P0 BRA `(.L_x_48) ;  /* 0x0000000000348947 */ /* 0x001fea0003800000 */
[----:B------:R-:W0:Y:S01]  /*0ba0*/  LDC.64 R12, c[0x0][0x3a0] ;  /* 0x0000e800ff0c7b82 */ /* 0x000e220000000a00 */
[----:B------:R-:W-:Y:S02]  /*0bb0*/  VIADD R5, R6, 0x1 ;  /* 0x0000000106057836 */ /* 0x000fe40000000000 */
[----:B------:R-:W-:-:S03]  /*0bc0*/  IMAD.MOV.U32 R6, RZ, RZ, RZ ;  /* 0x000000ffff067224 */ /* 0x000fc600078e00ff */
[----:B------:R-:W-:-:S07]  /*0bd0*/  LOP3.LUT R15, R5, 0x3, RZ, 0xc0, !PT ;  /* 0x00000003050f7812 */ /* 0x000fce00078ec0ff */
.L_x_49:
[----:B------:R-:W-:Y:S01]  /*0be0*/  ISETP.GE.AND P0, PT, R9, R4, PT ;  /* 0x000000040900720c */ /* 0x000fe20003f06270 */
[----:B-1----:R-:W-:Y:S02]  /*0bf0*/  IMAD R11, R7, UR6, R9 ;  /* 0x00000006070b7c24 */ /* 0x002fe4000f8e0209 */
[----:B------:R-:W-:Y:S01]  /*0c00*/  VIADD R6, R6, 0x1 ;  /* 0x0000000106067836 */ /* 0x000fe20000000000 */
[----:B------:R-:W-:Y:S01]  /*0c10*/  FSEL R5, RZ, +QNAN , P0 ;  /* 0x7fc00000ff057808 */ /* 0x000fe20000000000 */
[----:B0-----:R-:W-:-:S03]  /*0c20*/  IMAD.WIDE R10, R11, 0x4, R12 ;  /* 0x000000040b0a7825 */ /* 0x001fc600078e020c */
[----:B------:R-:W-:Y:S01]  /*0c30*/  ISETP.NE.AND P0, PT, R6, R15, PT ;  /* 0x0000000f0600720c */ /* 0x000fe20003f05270 */
[----:B------:R-:W-:Y:S01]  /*0c40*/  IMAD.IADD R9, R0, 0x1, R9 ;  /* 0x0000000100097824 */ /* 0x000fe200078e0209 */
[----:B------:R1:W-:Y:S11]  /*0c50*/  STG.E desc[UR8][R10.64], R5 ;  /* 0x000000050a007986 */ /* 0x0003f6000c101908 */
[----:B------:R-:W-:Y:S05]  /*0c60*/  @P0 BRA `(.L_x_49) ;  /* 0xfffffffc00dc0947 */ /* 0x000fea000383ffff */
.L_x_48:
[----:B------:R-:W-:Y:S05]  /*0c70*/  BSYNC.RECONVERGENT B0 ;  /* 0x0000000000007941 */ /* 0x000fea0003800200 */
.L_x_47:
[----:B------:R-:W-:Y:S05]  /*0c80*/  @!P1 EXIT ;  /* 0x000000000000994d */ /* 0x000fea0003800000 */
.L_x_50:
[--C-:B01----:R-:W-:Y:S01]  /*0c90*/  IMAD R11, R7, UR6, R9.reuse ;  /* 0x00000006070b7c24 */ /* 0x103fe2000f8e0209 */
[-C--:B------:R-:W-:Y:S01]  /*0ca0*/  ISETP.GE.AND P3, PT, R9, R4.reuse, PT ;  /* 0x000000040900720c */ /* 0x080fe20003f66270 */
[C---:B------:R-:W-:Y:S02]  /*0cb0*/  IMAD.IADD R15, R0.reuse, 0x1, R9 ;  /* 0x00000001000f7824 */ /* 0x040fe400078e0209 */
[----:B------:R-:W-:Y:S01]  /*0cc0*/  IMAD.WIDE R10, R11, 0x4, R2 ;  /* 0x000000040b0a7825 */ /* 0x000fe200078e0202 */
[----:B------:R-:W-:Y:S02]  /*0cd0*/  FSEL R23, RZ, +QNAN , P3 ;  /* 0x7fc00000ff177808 */ /* 0x000fe40001800000 */
[-C--:B------:R-:W-:Y:S01]  /*0ce0*/  ISETP.GE.AND P0, PT, R15, R4.reuse, PT ;  /* 0x000000040f00720c */ /* 0x080fe20003f06270 */
[C---:B------:R-:W-:Y:S02]  /*0cf0*/  IMAD.IADD R5, R0.reuse, 0x1, R15 ;  /* 0x0000000100057824 */ /* 0x040fe400078e020f */
[C---:B------:R-:W-:Y:S01]  /*0d00*/  IMAD.WIDE R12, R0.reuse, 0x4, R10 ;  /* 0x00000004000c7825 */ /* 0x040fe200078e020a */
[----:B------:R0:W-:Y:S02]  /*0d10*/  STG.E desc[UR8][R10.64], R23 ;  /* 0x000000170a007986 */ /* 0x0001e4000c101908 */
[----:B------:R-:W-:Y:S01]  /*0d20*/  ISETP.GE.AND P1, PT, R5, R4, PT ;  /* 0x000000040500720c */ /* 0x000fe20003f26270 */
[C---:B------:R-:W-:Y:S01]  /*0d30*/  IMAD.IADD R9, R0.reuse, 0x1, R5 ;  /* 0x0000000100097824 */ /* 0x040fe200078e0205 */
[----:B------:R-:W-:Y:S01]  /*0d40*/  FSEL R5, RZ, +QNAN , P0 ;  /* 0x7fc00000ff057808 */ /* 0x000fe20000000000 */
[----:B------:R-:W-:Y:S01]  /*0d50*/  IMAD.WIDE R14, R0, 0x4, R12 ;  /* 0x00000004000e7825 */ /* 0x000fe200078e020c */
[----:B------:R-:W-:-:S02]  /*0d60*/  FSEL R19, RZ, +QNAN , P1 ;  /* 0x7fc00000ff137808 */ /* 0x000fc40000800000 */
[----:B------:R-:W-:Y:S01]  /*0d70*/  ISETP.GE.AND P2, PT, R9, R4, PT ;  /* 0x000000040900720c */ /* 0x000fe20003f46270 */
[----:B------:R0:W-:Y:S01]  /*0d80*/  STG.E desc[UR8][R12.64], R5 ;  /* 0x000000050c007986 */ /* 0x0001e2000c101908 */
[C---:B------:R-:W-:Y:S02]  /*0d90*/  IMAD.IADD R9, R0.reuse, 0x1, R9 ;  /* 0x0000000100097824 */ /* 0x040fe400078e0209 */
[----:B------:R-:W-:Y:S01]  /*0da0*/  FSEL R21, RZ, +QNAN , P2 ;  /* 0x7fc00000ff157808 */ /* 0x000fe20001000000 */
[----:B------:R-:W-:Y:S01]  /*0db0*/  IMAD.WIDE R16, R0, 0x4, R14 ;  /* 0x0000000400107825 */ /* 0x000fe200078e020e */
[----:B------:R0:W-:Y:S01]  /*0dc0*/  STG.E desc[UR8][R14.64], R19 ;  /* 0x000000130e007986 */ /* 0x0001e2000c101908 */
[----:B------:R-:W-:-:S03]  /*0dd0*/  ISETP.GE.AND P0, PT, R9, UR6, PT ;  /* 0x0000000609007c0c */ /* 0x000fc6000bf06270 */
[----:B------:R0:W-:Y:S10]  /*0de0*/  STG.E desc[UR8][R16.64], R21 ;  /* 0x0000001510007986 */ /* 0x0001f4000c101908 */
[----:B------:R-:W-:Y:S05]  /*0df0*/  @!P0 BRA `(.L_x_50) ;  /* 0xfffffffc00a48947 */ /* 0x000fea000383ffff */
[----:B------:R-:W-:Y:S05]  /*0e00*/  EXIT ;  /* 0x000000000000794d */ /* 0x000fea0003800000 */
.L_x_46:
[----:B------:R-:W0:Y:S01]  /*0e10*/  S2UR UR4, SR_CTAID.X ;  /* 0x00000000000479c3 */ /* 0x000e220000002500 */
[----:B------:R-:W1:Y:S07]  /*0e20*/  LDCU UR5, c[0x0][0x390] ;  /* 0x00007200ff0577ac */ /* 0x000e6e0008000800 */
[----:B------:R-:W0:Y:S02]  /*0e30*/  LDC R13, c[0x0][0x360] ;  /* 0x0000d800ff0d7b82 */ /* 0x000e240000000800 */
[----:B0-----:R-:W-:-:S05]  /*0e40*/  IMAD R2, R13, UR4, R10 ;  /* 0x000000040d027c24 */ /* 0x001fca000f8e020a */
[----:B-1----:R-:W-:-:S13]  /*0e50*/  ISETP.GE.AND P0, PT, R2, UR5, PT ;  /* 0x0000000502007c0c */ /* 0x002fda000bf06270 */
[----:B------:R-:W-:Y:S05]  /*0e60*/  @P0 EXIT ;  /* 0x000000000000094d */ /* 0x000fea0003800000 */
[----:B------:R-:W0:Y:S01]  /*0e70*/  LDCU.64 UR6, c[0x0][0x380] ;  /* 0x00007000ff0677ac */ /* 0x000e220008000a00 */
[----:B------:R-:W1:Y:S01]  /*0e80*/  LDC R6, c[0x0][0x398] ;  /* 0x0000e600ff067b82 */ /* 0x000e620000000800 */
[----:B------:R-:W-:Y:S01]  /*0e90*/  VIADD R3, R0, 0x1800000 ;  /* 0x0180000000037836 */ /* 0x000fe20000000000 */
[----:B------:R-:W-:Y:S01]  /*0ea0*/  VIMNMX R4, PT, PT, R5, 0x1, !PT ;  /* 0x0000000105047848 */ /* 0x000fe20007fe0100 */
[----:B------:R-:W2:Y:S03]  /*0eb0*/  LDCU UR4, c[0x0][0x370] ;  /* 0x00006e00ff0477ac */ /* 0x000ea60008000800 */
[----:B------:R-:W-:-:S04]  /*0ec0*/  LOP3.LUT R3, R3, 0x7f800000, RZ, 0xc0, !PT ;  /* 0x7f80000003037812 */ /* 0x000fc800078ec0ff */
[----:B------:R-:W-:Y:S02]  /*0ed0*/  ISETP.GT.U32.AND P0, PT, R3, 0x1ffffff, PT ;  /* 0x01ffffff0300780c */ /* 0x000fe40003f04070 */
[C---:B------:R-:W-:Y:S02]  /*0ee0*/  LOP3.LUT R3, R4.reuse, 0x7ffffffc, RZ, 0xc0, !PT ;  /* 0x7ffffffc04037812 */ /* 0x040fe400078ec0ff */
[----:B------:R-:W-:Y:S01]  /*0ef0*/  LOP3.LUT R4, R4, 0x3, RZ, 0xc0, !PT ;  /* 0x0000000304047812 */ /* 0x000fe200078ec0ff */
[----:B0-----:R-:W-:-:S04]  /*0f00*/  UIADD3 UR5, UP0, UPT, UR6, 0x8, URZ ;  /* 0x0000000806057890 */ /* 0x001fc8000ff1e0ff */
[----:B------:R-:W-:Y:S01]  /*0f10*/  UIADD3.X UR6, UPT, UPT, URZ, UR7, URZ, UP0, !UPT ;  /* 0x00000007ff067290 */ /* 0x000fe200087fe4ff */
[----:B--2---:R-:W-:Y:S01]  /*0f20*/  IMAD R13, R13, UR4, RZ ;  /* 0x000000040d0d7c24 */ /* 0x004fe2000f8e02ff */
[----:B-1----:R-:W-:Y:S01]  /*0f30*/  IADD3 R15, PT, PT, R5, -0x1, R6 ;  /* 0xffffffff050f7810 */ /* 0x002fe20007ffe006 */
[----:B------:R-:W-:Y:S01]  /*0f40*/  IMAD.MOV R6, RZ, RZ, -R3 ;  /* 0x000000ffff067224 */ /* 0x000fe200078e0a03 */
[----:B------:R-:W-:Y:S08]  /*0f50*/  @P0 BRA `(.L_x_51) ;  /* 0x00000000000c0947 */ /* 0x000ff00003800000 */
[----:B------:R-:W-:-:S07]  /*0f60*/  MOV R8, 0xf80 ;  /* 0x00000f8000087802 */ /* 0x000fce0000000f00 */
[----:B------:R-:W-:Y:S05]  /*0f70*/  CALL.REL.NOINC `($__internal_2_$__cuda_sm20_rcp_rn_f32_slowpath) ;  /* 0x0000000400187944 */ /* 0x000fea0003c00000 */
[----:B------:R-:W-:Y:S05]  /*0f80*/  BRA `(.L_x_52) ;  /* 0x0000000000107947 */ /* 0x000fea0003800000 */
.L_x_51:
[----:B------:R-:W0:Y:S02]  /*0f90*/  MUFU.RCP R9, R0 ;  /* 0x0000000000097308 */ /* 0x000e240000001000 */
[----:B0-----:R-:W-:-:S04]  /*0fa0*/  FFMA R8, R0, R9, -1 ;  /* 0xbf80000000087423 */ /* 0x001fc80000000009 */
[----:B------:R-:W-:-:S04]  /*0fb0*/  FADD.FTZ R8, -R8, -RZ ;  /* 0x800000ff08087221 */ /* 0x000fc80000010100 */
[----:B------:R-:W-:-:S07]  /*0fc0*/  FFMA R0, R9, R8, R9 ;  /* 0x0000000809007223 */ /* 0x000fce0000000009 */
.L_x_52:
[----:B------:R-:W-:Y:S01]  /*0fd0*/  ISETP.GE.AND P0, PT, R2, R15, PT ;  /* 0x0000000f0200720c */ /* 0x000fe20003f06270 */
[----:B------:R-:W-:Y:S01]  /*0fe0*/  BSSY.RECONVERGENT B0, `(.L_x_53) ;  /* 0x0000036000007945 */ /* 0x000fe20003800200 */
[----:B0-----:R-:W-:-:S11]  /*0ff0*/  IMAD.MOV.U32 R17, RZ, RZ, 0x7fc00000 ;  /* 0x7fc00000ff117424 */ /* 0x001fd600078e00ff */
[----:B------:R-:W-:Y:S05]  /*1000*/  @!P0 BRA `(.L_x_54) ;  /* 0x0000000000cc8947 */ /* 0x000fea0003800000 */
[----:B------:R-:W-:Y:S01]  /*1010*/  ISETP.GE.AND P0, PT, R5, 0x4, PT ;  /* 0x000000040500780c */ /* 0x000fe20003f06270 */
[----:B------:R-:W-:Y:S01]  /*1020*/  IMAD.MOV.U32 R17, RZ, RZ, RZ ;  /* 0x000000ffff117224 */ /* 0x000fe200078e00ff */
[----:B------:R-:W-:Y:S02]  /*1030*/  IADD3 R12, PT, PT, R2, 0x1, -R5 ;  /* 0x00000001020c7810 */ /* 0x000fe40007ffe805 */
[----:B------:R-:W-:-:S09]  /*1040*/  MOV R9, RZ ;  /* 0x000000ff00097202 */ /* 0x000fd20000000f00 */
[----:B------:R-:W-:Y:S05]  /*1050*/  @!P0 BRA `(.L_x_55) ;  /* 0x0000000000648947 */ /* 0x000fea0003800000 */
[----:B------:R-:W0:Y:S01]  /*1060*/  S2UR UR7, SR_CgaCtaId ;  /* 0x00000000000779c3 */ /* 0x000e220000008800 */
[----:B------:R-:W-:Y:S01]  /*1070*/  UMOV UR4, 0x400 ;  /* 0x0000040000047882 */ /* 0x000fe20000000000 */
[----:B------:R-:W-:Y:S01]  /*1080*/  IMAD.MOV.U32 R17, RZ, RZ, RZ ;  /* 0x000000ffff117224 */ /* 0x000fe200078e00ff */
[----:B------:R-:W-:Y:S01]  /*1090*/  UIADD3 UR4, UPT, UPT, UR4, 0x10, URZ ;  /* 0x0000001004047890 */ /* 0x000fe2000fffe0ff */
[----:B------:R-:W-:Y:S02]  /*10a0*/  IMAD.MOV.U32 R21, RZ, RZ, R12 ;  /* 0x000000ffff157224 */ /* 0x000fe400078e000c */
[----:B------:R-:W-:Y:S01]  /*10b0*/  IMAD.MOV.U32 R14, RZ, RZ, R6 ;  /* 0x000000ffff0e7224 */ /* 0x000fe200078e0006 */
[----:B0-----:R-:W-:-:S12]  /*10c0*/  ULEA UR4, UR7, UR4, 0x18 ;  /* 0x0000000407047291 */ /* 0x001fd8000f8ec0ff */
.L_x_56:
[----:B------:R-:W-:Y:S01]  /*10d0*/  IMAD.U32 R18, RZ, RZ, UR5 ;  /* 0x00000005ff127e24 */ /* 0x000fe2000f8e00ff */
[----:B------:R-:W0:Y:S01]  /*10e0*/  LDS.128 R8, [UR4] ;  /* 0x00000004ff087984 */ /* 0x000e220008000c00 */
[----:B------:R-:W-:Y:S02]  /*10f0*/  IMAD.U32 R19, RZ, RZ, UR6 ;  /* 0x00000006ff137e24 */ /* 0x000fe4000f8e00ff */
[----:B------:R-:W-:-:S05]  /*1100*/  IMAD.WIDE R18, R21, 0x4, R18 ;  /* 0x0000000415127825 */ /* 0x000fca00078e0212 */
[----:B------:R-:W0:Y:S04]  /*1110*/  LDG.E.CONSTANT R16, desc[UR8][R18.64+-0x8] ;  /* 0xfffff80812107981 */ /* 0x000e28000c1e9900 */
[----:B------:R-:W2:Y:S04]  /*1120*/  LDG.E.CONSTANT R20, desc[UR8][R18.64+-0x4] ;  /* 0xfffffc0812147981 */ /* 0x000ea8000c1e9900 */
[----:B------:R-:W3:Y:S04]  /*1130*/  LDG.E.CONSTANT R22, desc[UR8][R18.64] ;  /* 0x0000000812167981 */ /* 0x000ee8000c1e9900 */
[----:B------:R-:W4:Y:S01]  /*1140*/  LDG.E.CONSTANT R23, desc[UR8][R18.64+0x4] ;  /* 0x0000040812177981 */ /* 0x000f22000c1e9900 */
[----:B------:R-:W-:Y:S01]  /*1150*/  VIADD R14, R14, 0x4 ;  /* 0x000000040e0e7836 */ /* 0x000fe20000000000 */
[----:B------:R-:W-:Y:S01]  /*1160*/  UIADD3 UR4, UPT, UPT, UR4, 0x10, URZ ;  /* 0x0000001004047890 */ /* 0x000fe2000fffe0ff */
[----:B------:R-:W-:-:S03]  /*1170*/  VIADD R21, R21, 0x4 ;  /* 0x0000000415157836 */ /* 0x000fc60000000000 */
[----:B------:R-:W-:Y:S01]  /*1180*/  ISETP.NE.AND P0, PT, R14, RZ, PT ;  /* 0x000000ff0e00720c */ /* 0x000fe20003f05270 */
[----:B0-----:R-:W-:-:S04]  /*1190*/  FFMA R8, R16, R8, R17 ;  /* 0x0000000810087223 */ /* 0x001fc80000000011 */
[----:B--2---:R-:W-:-:S04]  /*11a0*/  FFMA R9, R9, R20, R8 ;  /* 0x0000001409097223 */ /* 0x004fc80000000008 */
[----:B---3--:R-:W-:-:S04]  /*11b0*/  FFMA R10, R10, R22, R9 ;  /* 0x000000160a0a7223 */ /* 0x008fc80000000009 */
[----:B----4-:R-:W-:Y:S01]  /*11c0*/  FFMA R17, R11, R23, R10 ;  /* 0x000000170b117223 */ /* 0x010fe2000000000a */
[----:B------:R-:W-:Y:S06]  /*11d0*/  @P0 BRA `(.L_x_56) ;  /* 0xfffffffc00bc0947 */ /* 0x000fec000383ffff */
[----:B------:R-:W-:-:S07]  /*11e0*/  IMAD.MOV.U32 R9, RZ, RZ, R3 ;  /* 0x000000ffff097224 */ /* 0x000fce00078e0003 */
.L_x_55:
[----:B------:R-:W-:-:S13]  /*11f0*/  ISETP.NE.AND P0, PT, R4, RZ, PT ;  /* 0x000000ff0400720c */ /* 0x000fda0003f05270 */
[----:B------:R-:W-:Y:S05]  /*1200*/  @!P0 BRA `(.L_x_57) ;  /* 0x0000000000488947 */ /* 0x000fea0003800000 */
[----:B------:R-:W0:Y:S01]  /*1210*/  LDC.64 R18, c[0x0][0x380] ;  /* 0x0000e000ff127b82 */ /* 0x000e220000000a00 */
[----:B------:R-:W-:-:S04]  /*1220*/  IMAD.IADD R11, R12, 0x1, R9 ;  /* 0x000000010c0b7824 */ /* 0x000fc800078e0209 */
        /* <DEDUP_REMOVED lines=12> */
[----:B------:R-:W2:-:S12]  /*12f0*/  LDG.E.CONSTANT R8, desc[UR8][R18.64+0x4] ;  /* 0x0000040812087981 */ /* 0x000e98000c1e9900 */
[----:B------:R-:W3:Y:S01]  /*1300*/  @P0 LDG.E.CONSTANT R12, desc[UR8][R18.64+0x8] ;  /* 0x00000808120c0981 */ /* 0x000ee2000c1e9900 */
[----:B--2---:R-:W-:-:S04]  /*1310*/  FFMA R17, R8, R9, R17 ;  /* 0x0000000908117223 */ /* 0x004fc80000000011 */
[----:B---3--:R-:W-:-:S07]  /*1320*/  @P0 FFMA R17, R12, R10, R17 ;  /* 0x0000000a0c110223 */ /* 0x008fce0000000011 */
.L_x_57:
[----:B------:R-:W-:-:S07]  /*1330*/  FMUL R17, R0, R17 ;  /* 0x0000001100117220 */ /* 0x000fce0000400000 */
.L_x_54:
[----:B------:R-:W-:Y:S05]  /*1340*/  BSYNC.RECONVERGENT B0 ;  /* 0x0000000000007941 */ /* 0x000fea0003800200 */
.L_x_53:
[----:B------:R-:W0:Y:S01]  /*1350*/  LDC.64 R8, c[0x0][0x3a0] ;  /* 0x0000e800ff087b82 */ /* 0x000e220000000a00 */
[----:B------:R-:W1:Y:S02]  /*1360*/  LDCU UR4, c[0x0][0x390] ;  /* 0x00007200ff0477ac */ /* 0x000e640008000800 */
[--C-:B-1----:R-:W-:Y:S02]  /*1370*/  IMAD R11, R7, UR4, R2.reuse ;  /* 0x00000004070b7c24 */ /* 0x102fe4000f8e0202 */
[----:B------:R-:W-:Y:S02]  /*1380*/  IMAD.IADD R2, R13, 0x1, R2 ;  /* 0x000000010d027824 */ /* 0x000fe400078e0202 */
[----:B0-----:R-:W-:-:S03]  /*1390*/  IMAD.WIDE R8, R11, 0x4, R8 ;  /* 0x000000040b087825 */ /* 0x001fc600078e0208 */
[----:B------:R-:W-:Y:S02]  /*13a0*/  ISETP.GE.AND P0, PT, R2, UR4, PT ;  /* 0x0000000402007c0c */ /* 0x000fe4000bf06270 */
[----:B------:R0:W-:Y:S11]  /*13b0*/  STG.E desc[UR8][R8.64], R17 ;  /* 0x0000001108007986 */ /* 0x0001f6000c101908 */
[----:B------:R-:W-:Y:S05]  /*13c0*/  @!P0 BRA `(.L_x_52) ;  /* 0xfffffffc00008947 */ /* 0x000fea000383ffff */
[----:B------:R-:W-:Y:S05]  /*13d0*/  EXIT ;  /* 0x000000000000794d */ /* 0x000fea0003800000 */
        .weak           $__internal_2_$__cuda_sm20_rcp_rn_f32_slowpath
        .type           $__internal_2_$__cuda_sm20_rcp_rn_f32_slowpath,@function
        .size           $__internal_2_$__cuda_sm20_rcp_rn_f32_slowpath,($__internal_3_$__cuda_sm3x_div_rn_noftz_f32_slowpath - $__internal_2_$__cuda_sm20_rcp_rn_f32_slowpath)
$__internal_2_$__cuda_sm20_rcp_rn_f32_slowpath:
[----:B------:R-:W-:-:S05]  /*13e0*/  IMAD.SHL.U32 R9, R0, 0x2, RZ ;  /* 0x0000000200097824 */ /* 0x000fca00078e00ff */
[----:B------:R-:W-:-:S04]  /*13f0*/  SHF.R.U32.HI R9, RZ, 0x18, R9 ;  /* 0x00000018ff097819 */ /* 0x000fc80000011609 */
        /* <DEDUP_REMOVED lines=13> */
.L_x_58:
        /* <DEDUP_REMOVED lines=16> */
[----:B------:R-:W-:-:S03]  /*15d0*/  LOP3.LUT R11, R16, R17, RZ, 0xc0, !PT ;  /* 0x00000011100b7212 */ /* 0x000fc600078ec0ff */
[----:B------:R-:W-:Y:S01]  /*15e0*/  IMAD.MOV R12, RZ, RZ, -R12 ;  /* 0x000000ffff0c7224 */ /* 0x000fe200078e0a0c */
[----:B------:R-:W-:-:S04]  /*15f0*/  SHF.R.U32.HI R11, RZ, R10, R11 ;  /* 0x0000000aff0b7219 */ /* 0x000fc8000001160b */
        /* <DEDUP_REMOVED lines=14> */
.L_x_60:
[----:B------:R0:W1:Y:S02]  /*16e0*/  MUFU.RCP R9, R0 ;  /* 0x0000000000097308 */ /* 0x0000640000001000 */
.L_x_59:
[----:B0123--:R-:W-:Y:S01]  /*16f0*/  MOV R0, R9 ;  /* 0x0000000900007202 */ /* 0x00ffe20000000f00 */
[----:B------:R-:W-:-:S04]  /*1700*/  IMAD.MOV.U32 R9, RZ, RZ, 0x0 ;  /* 0x00000000ff097424 */ /* 0x000fc800078e00ff */
[----:B------:R-:W-:Y:S05]  /*1710*/  RET.REL.NODEC R8 `(sinwma_batch_f32) ;  /* 0xffffffe808387950 */ /* 0x000fea0003c3ffff */
        .weak           $__internal_3_$__cuda_sm3x_div_rn_noftz_f32_slowpath
        .type           $__internal_3_$__cuda_sm3x_div_rn_noftz_f32_slowpath,@function
        .size           $__internal_3_$__cuda_sm3x_div_rn_noftz_f32_slowpath,(.L_x_76 - $__internal_3_$__cuda_sm3x_div_rn_noftz_f32_slowpath)
$__internal_3_$__cuda_sm3x_div_rn_noftz_f32_slowpath:
[--C-:B------:R-:W-:Y:S01]  /*1720*/  SHF.R.U32.HI R6, RZ, 0x17, R13.reuse ;  /* 0x00000017ff067819 */ /* 0x100fe2000001160d */
[----:B------:R-:W-:Y:S01]  /*1730*/  BSSY.RECONVERGENT B1, `(.L_x_61) ;  /* 0x0000065000017945 */ /* 0x000fe20003800200 */
[--C-:B------:R-:W-:Y:S01]  /*1740*/  SHF.R.U32.HI R3, RZ, 0x17, R0.reuse ;  /* 0x00000017ff037819 */ /* 0x100fe20000011600 */
[----:B------:R-:W-:Y:S01]  /*1750*/  IMAD.MOV.U32 R8, RZ, RZ, R0 ;  /* 0x000000ffff087224 */ /* 0x000fe200078e0000 */
[----:B------:R-:W-:Y:S01]  /*1760*/  LOP3.LUT R6, R6, 0xff, RZ, 0xc0, !PT ;  /* 0x000000ff06067812 */ /* 0x000fe200078ec0ff */
[----:B------:R-:W-:Y:S01]  /*1770*/  IMAD.MOV.U32 R9, RZ, RZ, R13 ;  /* 0x000000ffff097224 */ /* 0x000fe200078e000d */
[----:B------:R-:W-:-:S03]  /*1780*/  LOP3.LUT R16, R3, 0xff, RZ, 0xc0, !PT ;  /* 0x000000ff03107812 */ /* 0x000fc600078ec0ff */
        /* <DEDUP_REMOVED lines=30> */
.L_x_62:
[----:B------:R-:W-:Y:S01]  /*1970*/  LEA R0, R6, 0xc0800000, 0x17 ;  /* 0xc080000006007811 */ /* 0x000fe200078eb8ff */
[----:B------:R-:W-:Y:S01]  /*1980*/  VIADD R3, R16, 0xffffff81 ;  /* 0xffffff8110037836 */ /* 0x000fe20000000000 */
[----:B------:R-:W-:Y:S03]  /*1990*/  BSSY.RECONVERGENT B2, `(.L_x_67) ;  /* 0x0000035000027945 */ /* 0x000fe60003800200 */
[----:B------:R-:W-:Y:S02]  /*19a0*/  IMAD.IADD R9, R9, 0x1, -R0 ;  /* 0x0000000109097824 */ /* 0x000fe400078e0a00 */
[----:B------:R-:W-:Y:S02]  /*19b0*/  IMAD R0, R3, -0x800000, R8 ;  /* 0xff80000003007824 */ /* 0x000fe400078e0208 */
[----:B------:R0:W1:Y:S01]  /*19c0*/  MUFU.RCP R15, R9 ;  /* 0x00000009000f7308 */ /* 0x0000620000001000 */
[----:B------:R-:W-:Y:S01]  /*19d0*/  FADD.FTZ R17, -R9, -RZ ;  /* 0x800000ff09117221 */ /* 0x000fe20000010100 */
[----:B0-----:R-:W-:-:S05]  /*19e0*/  IADD3 R9, PT, PT, R3, 0x7f, -R6 ;  /* 0x0000007f03097810 */ /* 0x001fca0007ffe806 */
[----:B------:R-:W-:Y:S02]  /*19f0*/  IMAD.IADD R9, R9, 0x1, R4 ;  /* 0x0000000109097824 */ /* 0x000fe400078e0204 */
        /* <DEDUP_REMOVED lines=20> */
[-CC-:B------:R-:W-:Y:S01]  /*1b40*/  FFMA.RZ R3, R19, R17.reuse, R8.reuse ;  /* 0x0000001113037223 */ /* 0x180fe2000000c008 */
[----:B------:R-:W-:Y:S02]  /*1b50*/  VIADD R9, R15, 0x20 ;  /* 0x000000200f097836 */ /* 0x000fe40000000000 */
[-CC-:B------:R-:W-:Y:S01]  /*1b60*/  FFMA.RM R4, R19, R17.reuse, R8.reuse ;  /* 0x0000001113047223 */ /* 0x180fe20000004008 */
[----:B------:R-:W-:Y:S02]  /*1b70*/  ISETP.NE.AND P2, PT, R15, RZ, PT ;  /* 0x000000ff0f00720c */ /* 0x000fe40003f45270 */
        /* <DEDUP_REMOVED lines=18> */
.L_x_69:
[----:B------:R-:W-:-:S04]  /*1ca0*/  LOP3.LUT R0, R0, 0x80000000, RZ, 0xc0, !PT ;  /* 0x8000000000007812 */ /* 0x000fc800078ec0ff */
[----:B------:R-:W-:Y:S01]  /*1cb0*/  LOP3.LUT R0, R0, 0x7f800000, RZ, 0xfc, !PT ;  /* 0x7f80000000007812 */ /* 0x000fe200078efcff */
[----:B------:R-:W-:Y:S06]  /*1cc0*/  BRA `(.L_x_70) ;  /* 0x0000000000047947 */ /* 0x000fec0003800000 */
.L_x_68:
[----:B------:R-:W-:-:S07]  /*1cd0*/  IMAD R0, R9, 0x800000, R0 ;  /* 0x0080000009007824 */ /* 0x000fce00078e0200 */
.L_x_70:
[----:B------:R-:W-:Y:S05]  /*1ce0*/  BSYNC.RECONVERGENT B2 ;  /* 0x0000000000027941 */ /* 0x000fea0003800200 */
.L_x_67:
[----:B------:R-:W-:Y:S05]  /*1cf0*/  BRA `(.L_x_71) ;  /* 0x0000000000207947 */ /* 0x000fea0003800000 */
.L_x_66:
[----:B------:R-:W-:-:S04]  /*1d00*/  LOP3.LUT R0, R9, 0x80000000, R8, 0x48, !PT ;  /* 0x8000000009007812 */ /* 0x000fc800078e4808 */
[----:B------:R-:W-:Y:S01]  /*1d10*/  LOP3.LUT R0, R0, 0x7f800000, RZ, 0xfc, !PT ;  /* 0x7f80000000007812 */ /* 0x000fe200078efcff */
[----:B------:R-:W-:Y:S06]  /*1d20*/  BRA `(.L_x_71) ;  /* 0x0000000000147947 */ /* 0x000fec0003800000 */
.L_x_65:
[----:B------:R-:W-:Y:S01]  /*1d30*/  LOP3.LUT R0, R9, 0x80000000, R8, 0x48, !PT ;  /* 0x8000000009007812 */ /* 0x000fe200078e4808 */
[----:B------:R-:W-:Y:S06]  /*1d40*/  BRA `(.L_x_71) ;  /* 0x00000000000c7947 */ /* 0x000fec0003800000 */
.L_x_64:
[----:B------:R-:W0:Y:S01]  /*1d50*/  MUFU.RSQ R0, -QNAN ;  /* 0xffc0000000007908 */ /* 0x000e220000001400 */
[----:B------:R-:W-:Y:S05]  /*1d60*/  BRA `(.L_x_71) ;  /* 0x0000000000047947 */ /* 0x000fea0003800000 */
.L_x_63:
[----:B------:R-:W-:-:S07]  /*1d70*/  FADD.FTZ R0, R0, R3 ;  /* 0x0000000300007221 */ /* 0x000fce0000010000 */
.L_x_71:
[----:B------:R-:W-:Y:S05]  /*1d80*/  BSYNC.RECONVERGENT B1 ;  /* 0x0000000000017941 */ /* 0x000fea0003800200 */
.L_x_61:
[----:B------:R-:W-:-:S04]  /*1d90*/  IMAD.MOV.U32 R3, RZ, RZ, 0x0 ;  /* 0x00000000ff037424 */ /* 0x000fc800078e00ff */
[----:B0-----:R-:W-:Y:S05]  /*1da0*/  RET.REL.NODEC R2 `(sinwma_batch_f32) ;  /* 0xffffffe002947950 */ /* 0x001fea0003c3ffff */
.L_x_72:
        /* <DEDUP_REMOVED lines=13> */
.L_x_76:


//--------------------- .nv.global.init           --------------------------
	.section	.nv.global.init,"aw",@progbits
	.align	4
.nv.global.init:
	.type		__cudart_i2opi_f,@object
	.size		__cudart_i2opi_f,(.L_0 - __cudart_i2opi_f)
__cudart_i2opi_f:
        /*0000*/ 	.byte	0x41, 0x90, 0x43, 0x3c, 0x99, 0x95, 0x62, 0xdb, 0xc0, 0xdd, 0x34, 0xf5, 0xd1, 0x57, 0x27, 0xfc
        /*0010*/ 	.byte	0x29, 0x15, 0x44, 0x4e, 0x6e, 0x83, 0xf9, 0xa2
.L_0:


//--------------------- .nv.shared.sinwma_many_series_one_param_time_major_f32 --------------------------
	.section	.nv.shared.sinwma_many_series_one_param_time_major_f32,"aw",@nobits
	.sectionflags	@""
	.align	16
.nv.shared.sinwma_many_series_one_param_time_major_f32:
	.zero		1040


//--------------------- .nv.shared.reserved.0     --------------------------
	.section	.nv.shared.reserved.0,"aw",@nobits
	.weak		__nv_reservedSMEM_offset_0_alias
	.size		__nv_reservedSMEM_offset_0_alias, 0, 64
	.other		__nv_reservedSMEM_offset_0_alias,@"STO_CUDA_RESERVED_SHARED STV_DEFAULT"
__nv_reservedSMEM_offset_0_alias:
	.zero		0
	.zero		64


//--------------------- .nv.shared.sinwma_batch_f32 --------------------------
	.section	.nv.shared.sinwma_batch_f32,"aw",@nobits
	.sectionflags	@""
	.align	16
.nv.shared.sinwma_batch_f32:
	.zero		1040


//--------------------- .nv.constant0.sinwma_many_series_one_param_time_major_f32 --------------------------
	.section	.nv.constant0.sinwma_many_series_one_param_time_major_f32,"a",@progbits
	.sectionflags	@""
	.align	4
.nv.constant0.sinwma_many_series_one_param_time_major_f32:
	.zero		936


//--------------------- .nv.constant0.sinwma_batch_f32 --------------------------
	.section	.nv.constant0.sinwma_batch_f32,"a",@progbits
	.sectionflags	@""
	.align	4
.nv.constant0.sinwma_batch_f32:
	.zero		936


//--------------------- SYMBOLS --------------------------

	.type		.nv.reservedSmem.offset0,@object
	.size		.nv.reservedSmem.offset0,0x4
	.type		.nv.reservedSmem.cap,@object
	.size		.nv.reservedSmem.cap,0x4
